//
// Generated by NVIDIA NVVM Compiler
//
// Compiler Build ID: CL-36424714
// Cuda compilation tools, release 13.0, V13.0.88
// Based on NVVM 20.0.0
//

.version 9.0
.target sm_100
.address_size 64

	// .globl	_Z10pushKernelP5Graph

.visible .entry _Z10pushKernelP5Graph(
	.param .u64 .ptr .align 1 _Z10pushKernelP5Graph_param_0
)
{
	.reg .pred 	%p<43>;
	.reg .b32 	%r<81>;
	.reg .b64 	%rd<91>;

	ld.param.u64 	%rd22, [_Z10pushKernelP5Graph_param_0];
	cvta.to.global.u64 	%rd1, %rd22;
	mov.u32 	%r14, %tid.x;
	mov.u32 	%r15, %ctaid.x;
	mov.u32 	%r16, %ntid.x;
	mad.lo.s32 	%r17, %r15, %r16, %r14;
	mov.u32 	%r18, %tid.y;
	mov.u32 	%r19, %ntid.y;
	mov.u32 	%r20, %ctaid.y;
	mad.lo.s32 	%r21, %r19, %r20, %r18;
	shl.b32 	%r22, %r17, 8;
	add.s32 	%r1, %r21, %r22;
	mul.wide.s32 	%rd23, %r1, 4;
	add.s64 	%rd24, %rd1, %rd23;
	ld.global.u32 	%r2, [%rd24+13500416];
	add.s64 	%rd2, %rd24, %rd23;
	ld.global.u64 	%rd3, [%rd2+13762560];
	ld.global.u32 	%r23, [%rd1+14286928];
	setp.ne.s32 	%p1, %r1, %r23;
	@%p1 bra 	$L__BB0_80;
	mul.lo.s32 	%r3, %r1, 10;
	add.s64 	%rd4, %rd1, 1048584;
	mov.b32 	%r77, 0;
$L__BB0_2:
	mul.wide.u32 	%rd25, %r77, 4;
	add.s64 	%rd5, %rd1, %rd25;
	ld.global.u32 	%r25, [%rd5+13500416];
	setp.ge.u32 	%p2, %r25, %r2;
	@%p2 bra 	$L__BB0_25;
	add.s64 	%rd6, %rd5, %rd25;
	ld.global.u64 	%rd7, [%rd6];
	min.u64 	%rd8, %rd3, %rd7;
	ld.global.u32 	%r64, [%rd1+14286932];
	setp.eq.s32 	%p31, %r77, %r64;
	@%p31 bra 	$L__BB0_81;
	mul.lo.s32 	%r65, %r77, 10;
	mul.wide.u32 	%rd77, %r65, 16;
	add.s64 	%rd9, %rd1, %rd77;
	ld.global.u32 	%r66, [%rd9+1048576];
	setp.eq.s32 	%p32, %r66, %r1;
	mul.lo.s32 	%r67, %r77, 160;
	cvt.u64.u32 	%rd78, %r67;
	add.s64 	%rd10, %rd1, %rd78;
	@%p32 bra 	$L__BB0_5;
	bra.uni 	$L__BB0_6;
$L__BB0_5:
	atom.global.add.u64 	%rd79, [%rd10+1048584], %rd8;
$L__BB0_6:
	ld.global.u32 	%r68, [%rd9+1048592];
	setp.ne.s32 	%p33, %r68, %r1;
	@%p33 bra 	$L__BB0_8;
	atom.global.add.u64 	%rd80, [%rd10+1048600], %rd8;
$L__BB0_8:
	ld.global.u32 	%r69, [%rd9+1048608];
	setp.ne.s32 	%p34, %r69, %r1;
	@%p34 bra 	$L__BB0_10;
	atom.global.add.u64 	%rd81, [%rd10+1048616], %rd8;
$L__BB0_10:
	ld.global.u32 	%r70, [%rd9+1048624];
	setp.ne.s32 	%p35, %r70, %r1;
	@%p35 bra 	$L__BB0_12;
	atom.global.add.u64 	%rd82, [%rd10+1048632], %rd8;
$L__BB0_12:
	ld.global.u32 	%r71, [%rd9+1048640];
	setp.ne.s32 	%p36, %r71, %r1;
	@%p36 bra 	$L__BB0_14;
	atom.global.add.u64 	%rd83, [%rd10+1048648], %rd8;
$L__BB0_14:
	ld.global.u32 	%r72, [%rd9+1048656];
	setp.ne.s32 	%p37, %r72, %r1;
	@%p37 bra 	$L__BB0_16;
	atom.global.add.u64 	%rd84, [%rd10+1048664], %rd8;
$L__BB0_16:
	ld.global.u32 	%r73, [%rd9+1048672];
	setp.ne.s32 	%p38, %r73, %r1;
	@%p38 bra 	$L__BB0_18;
	atom.global.add.u64 	%rd85, [%rd10+1048680], %rd8;
$L__BB0_18:
	ld.global.u32 	%r74, [%rd9+1048688];
	setp.ne.s32 	%p39, %r74, %r1;
	@%p39 bra 	$L__BB0_20;
	atom.global.add.u64 	%rd86, [%rd10+1048696], %rd8;
$L__BB0_20:
	ld.global.u32 	%r75, [%rd9+1048704];
	setp.ne.s32 	%p40, %r75, %r1;
	@%p40 bra 	$L__BB0_22;
	atom.global.add.u64 	%rd87, [%rd10+1048712], %rd8;
$L__BB0_22:
	ld.global.u32 	%r76, [%rd9+1048720];
	setp.ne.s32 	%p41, %r76, %r1;
	@%p41 bra 	$L__BB0_24;
	atom.global.add.u64 	%rd88, [%rd10+1048728], %rd8;
$L__BB0_24:
	sub.s64 	%rd90, %rd7, %rd8;
	st.global.u64 	[%rd6], %rd90;
	bra.uni 	$L__BB0_79;
$L__BB0_25:
	ld.global.u32 	%r26, [%rd1+14286932];
	setp.ne.s32 	%p3, %r1, %r26;
	@%p3 bra 	$L__BB0_79;
	mov.b32 	%r78, 0;
$L__BB0_27:
	mul.wide.u32 	%rd26, %r78, 4;
	add.s64 	%rd11, %rd1, %rd26;
	ld.global.u32 	%r28, [%rd11+13500416];
	setp.lt.u32 	%p4, %r28, %r2;
	@%p4 bra 	$L__BB0_34;
	mov.b32 	%r80, 0;
	mov.u32 	%r79, %r3;
$L__BB0_29:
	mul.wide.s32 	%rd27, %r79, 16;
	add.s64 	%rd17, %rd4, %rd27;
	ld.global.u32 	%r8, [%rd17+-8];
	mul.wide.s32 	%rd28, %r8, 4;
	add.s64 	%rd18, %rd1, %rd28;
	ld.global.u32 	%r30, [%rd18+13500416];
	setp.ge.u32 	%p5, %r30, %r2;
	@%p5 bra 	$L__BB0_77;
	ld.global.u64 	%rd19, [%rd17];
	min.u64 	%rd20, %rd3, %rd19;
	ld.global.u32 	%r31, [%rd1+14286928];
	setp.ne.s32 	%p6, %r8, %r31;
	@%p6 bra 	$L__BB0_32;
	atom.global.add.u64 	%rd29, [%rd2], %rd20;
$L__BB0_32:
	ld.global.u32 	%r32, [%rd1+14286932];
	setp.eq.s32 	%p7, %r8, %r32;
	@%p7 bra 	$L__BB0_33;
	bra.uni 	$L__BB0_56;
$L__BB0_33:
	atom.global.add.u64 	%rd59, [%rd2+524288], %rd20;
	bra.uni 	$L__BB0_76;
$L__BB0_34:
	add.s64 	%rd12, %rd11, %rd26;
	ld.global.u64 	%rd13, [%rd12+524288];
	min.u64 	%rd14, %rd3, %rd13;
	ld.global.u32 	%r51, [%rd1+14286928];
	setp.eq.s32 	%p19, %r78, %r51;
	@%p19 bra 	$L__BB0_82;
	mul.lo.s32 	%r52, %r78, 10;
	mul.wide.u32 	%rd62, %r52, 16;
	add.s64 	%rd15, %rd1, %rd62;
	ld.global.u32 	%r53, [%rd15+1048576];
	setp.eq.s32 	%p20, %r53, %r1;
	mul.lo.s32 	%r54, %r78, 160;
	cvt.u64.u32 	%rd63, %r54;
	add.s64 	%rd16, %rd1, %rd63;
	@%p20 bra 	$L__BB0_36;
	bra.uni 	$L__BB0_37;
$L__BB0_36:
	atom.global.add.u64 	%rd64, [%rd16+1048584], %rd14;
$L__BB0_37:
	ld.global.u32 	%r55, [%rd15+1048592];
	setp.ne.s32 	%p21, %r55, %r1;
	@%p21 bra 	$L__BB0_39;
	atom.global.add.u64 	%rd65, [%rd16+1048600], %rd14;
$L__BB0_39:
	ld.global.u32 	%r56, [%rd15+1048608];
	setp.ne.s32 	%p22, %r56, %r1;
	@%p22 bra 	$L__BB0_41;
	atom.global.add.u64 	%rd66, [%rd16+1048616], %rd14;
$L__BB0_41:
	ld.global.u32 	%r57, [%rd15+1048624];
	setp.ne.s32 	%p23, %r57, %r1;
	@%p23 bra 	$L__BB0_43;
	atom.global.add.u64 	%rd67, [%rd16+1048632], %rd14;
$L__BB0_43:
	ld.global.u32 	%r58, [%rd15+1048640];
	setp.ne.s32 	%p24, %r58, %r1;
	@%p24 bra 	$L__BB0_45;
	atom.global.add.u64 	%rd68, [%rd16+1048648], %rd14;
$L__BB0_45:
	ld.global.u32 	%r59, [%rd15+1048656];
	setp.ne.s32 	%p25, %r59, %r1;
	@%p25 bra 	$L__BB0_47;
	atom.global.add.u64 	%rd69, [%rd16+1048664], %rd14;
$L__BB0_47:
	ld.global.u32 	%r60, [%rd15+1048672];
	setp.ne.s32 	%p26, %r60, %r1;
	@%p26 bra 	$L__BB0_49;
	atom.global.add.u64 	%rd70, [%rd16+1048680], %rd14;
$L__BB0_49:
	ld.global.u32 	%r61, [%rd15+1048688];
	setp.ne.s32 	%p27, %r61, %r1;
	@%p27 bra 	$L__BB0_51;
	atom.global.add.u64 	%rd71, [%rd16+1048696], %rd14;
$L__BB0_51:
	ld.global.u32 	%r62, [%rd15+1048704];
	setp.ne.s32 	%p28, %r62, %r1;
	@%p28 bra 	$L__BB0_53;
	atom.global.add.u64 	%rd72, [%rd16+1048712], %rd14;
$L__BB0_53:
	ld.global.u32 	%r63, [%rd15+1048720];
	setp.ne.s32 	%p29, %r63, %r1;
	@%p29 bra 	$L__BB0_55;
	atom.global.add.u64 	%rd73, [%rd16+1048728], %rd14;
$L__BB0_55:
	sub.s64 	%rd75, %rd13, %rd14;
	st.global.u64 	[%rd12+524288], %rd75;
	bra.uni 	$L__BB0_78;
$L__BB0_56:
	mul.lo.s32 	%r9, %r8, 10;
	mul.wide.s32 	%rd30, %r8, 156;
	add.s64 	%rd21, %rd18, %rd30;
	ld.global.u32 	%r33, [%rd21+1048576];
	setp.eq.s32 	%p8, %r33, %r1;
	@%p8 bra 	$L__BB0_57;
	bra.uni 	$L__BB0_58;
$L__BB0_57:
	atom.global.add.u64 	%rd31, [%rd21+1048584], %rd20;
$L__BB0_58:
	ld.global.u32 	%r34, [%rd21+1048592];
	setp.ne.s32 	%p9, %r34, %r1;
	@%p9 bra 	$L__BB0_60;
	mul.wide.s32 	%rd32, %r9, 16;
	add.s64 	%rd33, %rd32, %rd1;
	atom.global.add.u64 	%rd34, [%rd33+1048600], %rd20;
$L__BB0_60:
	ld.global.u32 	%r35, [%rd21+1048608];
	setp.ne.s32 	%p10, %r35, %r1;
	@%p10 bra 	$L__BB0_62;
	add.s32 	%r36, %r9, 2;
	mul.wide.s32 	%rd35, %r36, 16;
	add.s64 	%rd36, %rd1, %rd35;
	atom.global.add.u64 	%rd37, [%rd36+1048584], %rd20;
$L__BB0_62:
	ld.global.u32 	%r37, [%rd21+1048624];
	setp.ne.s32 	%p11, %r37, %r1;
	@%p11 bra 	$L__BB0_64;
	add.s32 	%r38, %r9, 3;
	mul.wide.s32 	%rd38, %r38, 16;
	add.s64 	%rd39, %rd1, %rd38;
	atom.global.add.u64 	%rd40, [%rd39+1048584], %rd20;
$L__BB0_64:
	ld.global.u32 	%r39, [%rd21+1048640];
	setp.ne.s32 	%p12, %r39, %r1;
	@%p12 bra 	$L__BB0_66;
	add.s32 	%r40, %r9, 4;
	mul.wide.s32 	%rd41, %r40, 16;
	add.s64 	%rd42, %rd1, %rd41;
	atom.global.add.u64 	%rd43, [%rd42+1048584], %rd20;
$L__BB0_66:
	ld.global.u32 	%r41, [%rd21+1048656];
	setp.ne.s32 	%p13, %r41, %r1;
	@%p13 bra 	$L__BB0_68;
	add.s32 	%r42, %r9, 5;
	mul.wide.s32 	%rd44, %r42, 16;
	add.s64 	%rd45, %rd1, %rd44;
	atom.global.add.u64 	%rd46, [%rd45+1048584], %rd20;
$L__BB0_68:
	ld.global.u32 	%r43, [%rd21+1048672];
	setp.ne.s32 	%p14, %r43, %r1;
	@%p14 bra 	$L__BB0_70;
	add.s32 	%r44, %r9, 6;
	mul.wide.s32 	%rd47, %r44, 16;
	add.s64 	%rd48, %rd1, %rd47;
	atom.global.add.u64 	%rd49, [%rd48+1048584], %rd20;
$L__BB0_70:
	ld.global.u32 	%r45, [%rd21+1048688];
	setp.ne.s32 	%p15, %r45, %r1;
	@%p15 bra 	$L__BB0_72;
	add.s32 	%r46, %r9, 7;
	mul.wide.s32 	%rd50, %r46, 16;
	add.s64 	%rd51, %rd1, %rd50;
	atom.global.add.u64 	%rd52, [%rd51+1048584], %rd20;
$L__BB0_72:
	ld.global.u32 	%r47, [%rd21+1048704];
	setp.ne.s32 	%p16, %r47, %r1;
	@%p16 bra 	$L__BB0_74;
	add.s32 	%r48, %r9, 8;
	mul.wide.s32 	%rd53, %r48, 16;
	add.s64 	%rd54, %rd1, %rd53;
	atom.global.add.u64 	%rd55, [%rd54+1048584], %rd20;
$L__BB0_74:
	ld.global.u32 	%r49, [%rd21+1048720];
	setp.ne.s32 	%p17, %r49, %r1;
	@%p17 bra 	$L__BB0_76;
	add.s32 	%r50, %r9, 9;
	mul.wide.s32 	%rd56, %r50, 16;
	add.s64 	%rd57, %rd1, %rd56;
	atom.global.add.u64 	%rd58, [%rd57+1048584], %rd20;
$L__BB0_76:
	sub.s64 	%rd60, %rd19, %rd20;
	st.global.u64 	[%rd17], %rd60;
$L__BB0_77:
	add.s32 	%r80, %r80, 1;
	add.s32 	%r79, %r79, 1;
	setp.ne.s32 	%p18, %r80, 10;
	@%p18 bra 	$L__BB0_29;
$L__BB0_78:
	add.s32 	%r78, %r78, 1;
	setp.ne.s32 	%p30, %r78, 65536;
	@%p30 bra 	$L__BB0_27;
$L__BB0_79:
	add.s32 	%r77, %r77, 1;
	setp.ne.s32 	%p42, %r77, 65536;
	@%p42 bra 	$L__BB0_2;
$L__BB0_80:
	ret;
$L__BB0_81:
	atom.global.add.u64 	%rd89, [%rd2+524288], %rd8;
	bra.uni 	$L__BB0_24;
$L__BB0_82:
	atom.global.add.u64 	%rd74, [%rd2], %rd14;
	bra.uni 	$L__BB0_55;

}
	// .globl	_Z12localRelabelP5Graph
.visible .entry _Z12localRelabelP5Graph(
	.param .u64 .ptr .align 1 _Z12localRelabelP5Graph_param_0
)
{
	.reg .pred 	%p<62>;
	.reg .b32 	%r<68>;
	.reg .b64 	%rd<95>;

	ld.param.u64 	%rd23, [_Z12localRelabelP5Graph_param_0];
	cvta.to.global.u64 	%rd1, %rd23;
	mov.u32 	%r3, %tid.x;
	mov.u32 	%r4, %ctaid.x;
	mov.u32 	%r5, %ntid.x;
	mad.lo.s32 	%r6, %r4, %r5, %r3;
	mov.u32 	%r7, %tid.y;
	mov.u32 	%r8, %ntid.y;
	mov.u32 	%r9, %ctaid.y;
	mad.lo.s32 	%r10, %r8, %r9, %r7;
	shl.b32 	%r11, %r6, 8;
	add.s32 	%r12, %r10, %r11;
	mul.wide.s32 	%rd24, %r12, 4;
	add.s64 	%rd2, %rd1, %rd24;
	ld.global.u32 	%r1, [%rd2+13500416];
	setp.ne.s32 	%p53, %r1, 0;
	mul.lo.s32 	%r2, %r12, 10;
	mul.wide.s32 	%rd25, %r2, 16;
	add.s64 	%rd26, %rd1, %rd25;
	ld.global.u64 	%rd27, [%rd26+1048584];
	setp.eq.s64 	%p22, %rd27, 9223372036854775807;
	mul.wide.s32 	%rd28, %r12, 156;
	add.s64 	%rd3, %rd2, %rd28;
	mov.b64 	%rd87, 9223372036854775807;
	@%p22 bra 	$L__BB1_2;
	setp.ne.s32 	%p23, %r1, 0;
	ld.global.u32 	%r13, [%rd3+1048576];
	mul.wide.s32 	%rd29, %r13, 4;
	add.s64 	%rd30, %rd1, %rd29;
	ld.global.s32 	%rd31, [%rd30+13500416];
	setp.gt.s64 	%p24, %rd31, -1;
	or.pred  	%p53, %p24, %p23;
	selp.b64 	%rd87, %rd31, 9223372036854775807, %p24;
$L__BB1_2:
	add.s64 	%rd33, %rd25, %rd1;
	ld.global.u64 	%rd34, [%rd33+1048600];
	setp.eq.s64 	%p25, %rd34, 9223372036854775807;
	@%p25 bra 	$L__BB1_4;
	ld.global.u32 	%r14, [%rd3+1048592];
	mul.wide.s32 	%rd35, %r14, 4;
	add.s64 	%rd36, %rd1, %rd35;
	ld.global.s32 	%rd37, [%rd36+13500416];
	setp.ne.s64 	%p26, %rd37, -1;
	setp.gt.u64 	%p27, %rd87, %rd37;
	selp.u32 	%r15, -1, 0, %p26;
	selp.u32 	%r16, -1, 0, %p53;
	selp.b32 	%r17, %r15, %r16, %p27;
	and.b32  	%r18, %r17, 1;
	setp.eq.b32 	%p53, %r18, 1;
	min.u64 	%rd87, %rd87, %rd37;
$L__BB1_4:
	add.s32 	%r19, %r2, 2;
	mul.wide.s32 	%rd38, %r19, 16;
	add.s64 	%rd39, %rd1, %rd38;
	ld.global.u64 	%rd40, [%rd39+1048584];
	setp.eq.s64 	%p28, %rd40, 9223372036854775807;
	@%p28 bra 	$L__BB1_6;
	ld.global.u32 	%r20, [%rd3+1048608];
	mul.wide.s32 	%rd41, %r20, 4;
	add.s64 	%rd42, %rd1, %rd41;
	ld.global.s32 	%rd43, [%rd42+13500416];
	setp.ne.s64 	%p29, %rd43, -1;
	setp.gt.u64 	%p30, %rd87, %rd43;
	selp.u32 	%r21, -1, 0, %p29;
	selp.u32 	%r22, -1, 0, %p53;
	selp.b32 	%r23, %r21, %r22, %p30;
	and.b32  	%r24, %r23, 1;
	setp.eq.b32 	%p53, %r24, 1;
	min.u64 	%rd87, %rd87, %rd43;
$L__BB1_6:
	add.s32 	%r25, %r2, 3;
	mul.wide.s32 	%rd44, %r25, 16;
	add.s64 	%rd45, %rd1, %rd44;
	ld.global.u64 	%rd46, [%rd45+1048584];
	setp.eq.s64 	%p31, %rd46, 9223372036854775807;
	@%p31 bra 	$L__BB1_8;
	ld.global.u32 	%r26, [%rd3+1048624];
	mul.wide.s32 	%rd47, %r26, 4;
	add.s64 	%rd48, %rd1, %rd47;
	ld.global.s32 	%rd49, [%rd48+13500416];
	setp.ne.s64 	%p32, %rd49, -1;
	setp.gt.u64 	%p33, %rd87, %rd49;
	selp.u32 	%r27, -1, 0, %p32;
	selp.u32 	%r28, -1, 0, %p53;
	selp.b32 	%r29, %r27, %r28, %p33;
	and.b32  	%r30, %r29, 1;
	setp.eq.b32 	%p53, %r30, 1;
	min.u64 	%rd87, %rd87, %rd49;
$L__BB1_8:
	add.s32 	%r31, %r2, 4;
	mul.wide.s32 	%rd50, %r31, 16;
	add.s64 	%rd51, %rd1, %rd50;
	ld.global.u64 	%rd52, [%rd51+1048584];
	setp.eq.s64 	%p34, %rd52, 9223372036854775807;
	@%p34 bra 	$L__BB1_10;
	ld.global.u32 	%r32, [%rd3+1048640];
	mul.wide.s32 	%rd53, %r32, 4;
	add.s64 	%rd54, %rd1, %rd53;
	ld.global.s32 	%rd55, [%rd54+13500416];
	setp.ne.s64 	%p35, %rd55, -1;
	setp.gt.u64 	%p36, %rd87, %rd55;
	selp.u32 	%r33, -1, 0, %p35;
	selp.u32 	%r34, -1, 0, %p53;
	selp.b32 	%r35, %r33, %r34, %p36;
	and.b32  	%r36, %r35, 1;
	setp.eq.b32 	%p53, %r36, 1;
	min.u64 	%rd87, %rd87, %rd55;
$L__BB1_10:
	add.s32 	%r37, %r2, 5;
	mul.wide.s32 	%rd56, %r37, 16;
	add.s64 	%rd57, %rd1, %rd56;
	ld.global.u64 	%rd58, [%rd57+1048584];
	setp.eq.s64 	%p37, %rd58, 9223372036854775807;
	@%p37 bra 	$L__BB1_12;
	ld.global.u32 	%r38, [%rd3+1048656];
	mul.wide.s32 	%rd59, %r38, 4;
	add.s64 	%rd60, %rd1, %rd59;
	ld.global.s32 	%rd61, [%rd60+13500416];
	setp.ne.s64 	%p38, %rd61, -1;
	setp.gt.u64 	%p39, %rd87, %rd61;
	selp.u32 	%r39, -1, 0, %p38;
	selp.u32 	%r40, -1, 0, %p53;
	selp.b32 	%r41, %r39, %r40, %p39;
	and.b32  	%r42, %r41, 1;
	setp.eq.b32 	%p53, %r42, 1;
	min.u64 	%rd87, %rd87, %rd61;
$L__BB1_12:
	add.s32 	%r43, %r2, 6;
	mul.wide.s32 	%rd62, %r43, 16;
	add.s64 	%rd63, %rd1, %rd62;
	ld.global.u64 	%rd64, [%rd63+1048584];
	setp.eq.s64 	%p40, %rd64, 9223372036854775807;
	@%p40 bra 	$L__BB1_14;
	ld.global.u32 	%r44, [%rd3+1048672];
	mul.wide.s32 	%rd65, %r44, 4;
	add.s64 	%rd66, %rd1, %rd65;
	ld.global.s32 	%rd67, [%rd66+13500416];
	setp.ne.s64 	%p41, %rd67, -1;
	setp.gt.u64 	%p42, %rd87, %rd67;
	selp.u32 	%r45, -1, 0, %p41;
	selp.u32 	%r46, -1, 0, %p53;
	selp.b32 	%r47, %r45, %r46, %p42;
	and.b32  	%r48, %r47, 1;
	setp.eq.b32 	%p53, %r48, 1;
	min.u64 	%rd87, %rd87, %rd67;
$L__BB1_14:
	add.s32 	%r49, %r2, 7;
	mul.wide.s32 	%rd68, %r49, 16;
	add.s64 	%rd69, %rd1, %rd68;
	ld.global.u64 	%rd70, [%rd69+1048584];
	setp.eq.s64 	%p43, %rd70, 9223372036854775807;
	@%p43 bra 	$L__BB1_16;
	ld.global.u32 	%r50, [%rd3+1048688];
	mul.wide.s32 	%rd71, %r50, 4;
	add.s64 	%rd72, %rd1, %rd71;
	ld.global.s32 	%rd73, [%rd72+13500416];
	setp.ne.s64 	%p44, %rd73, -1;
	setp.gt.u64 	%p45, %rd87, %rd73;
	selp.u32 	%r51, -1, 0, %p44;
	selp.u32 	%r52, -1, 0, %p53;
	selp.b32 	%r53, %r51, %r52, %p45;
	and.b32  	%r54, %r53, 1;
	setp.eq.b32 	%p53, %r54, 1;
	min.u64 	%rd87, %rd87, %rd73;
$L__BB1_16:
	add.s32 	%r55, %r2, 8;
	mul.wide.s32 	%rd74, %r55, 16;
	add.s64 	%rd75, %rd1, %rd74;
	ld.global.u64 	%rd76, [%rd75+1048584];
	setp.eq.s64 	%p46, %rd76, 9223372036854775807;
	@%p46 bra 	$L__BB1_18;
	ld.global.u32 	%r56, [%rd3+1048704];
	mul.wide.s32 	%rd77, %r56, 4;
	add.s64 	%rd78, %rd1, %rd77;
	ld.global.s32 	%rd79, [%rd78+13500416];
	setp.ne.s64 	%p47, %rd79, -1;
	setp.gt.u64 	%p48, %rd87, %rd79;
	selp.u32 	%r57, -1, 0, %p47;
	selp.u32 	%r58, -1, 0, %p53;
	selp.b32 	%r59, %r57, %r58, %p48;
	and.b32  	%r60, %r59, 1;
	setp.eq.b32 	%p53, %r60, 1;
	min.u64 	%rd87, %rd87, %rd79;
$L__BB1_18:
	add.s32 	%r61, %r2, 9;
	mul.wide.s32 	%rd80, %r61, 16;
	add.s64 	%rd81, %rd1, %rd80;
	ld.global.u64 	%rd82, [%rd81+1048584];
	setp.eq.s64 	%p49, %rd82, 9223372036854775807;
	@%p49 bra 	$L__BB1_20;
	ld.global.u32 	%r62, [%rd3+1048720];
	mul.wide.s32 	%rd83, %r62, 4;
	add.s64 	%rd84, %rd1, %rd83;
	ld.global.s32 	%rd85, [%rd84+13500416];
	setp.ne.s64 	%p50, %rd85, -1;
	setp.gt.u64 	%p51, %rd87, %rd85;
	selp.u32 	%r63, -1, 0, %p50;
	selp.u32 	%r64, -1, 0, %p53;
	selp.b32 	%r65, %r63, %r64, %p51;
	and.b32  	%r66, %r65, 1;
	setp.eq.b32 	%p53, %r66, 1;
$L__BB1_20:
	selp.u32 	%r67, 1, 0, %p53;
	st.global.u32 	[%rd2+13500416], %r67;
	ret;

}
	// .globl	_Z13globalRelabelP5Graphi
.visible .entry _Z13globalRelabelP5Graphi(
	.param .u64 .ptr .align 1 _Z13globalRelabelP5Graphi_param_0,
	.param .u32 _Z13globalRelabelP5Graphi_param_1
)
{
	.reg .pred 	%p<3>;
	.reg .b32 	%r<13>;
	.reg .b64 	%rd<8>;

	ld.param.u64 	%rd2, [_Z13globalRelabelP5Graphi_param_0];
	ld.param.u32 	%r2, [_Z13globalRelabelP5Graphi_param_1];
	mov.u32 	%r3, %tid.x;
	mov.u32 	%r4, %ctaid.x;
	mov.u32 	%r5, %ntid.x;
	mad.lo.s32 	%r6, %r4, %r5, %r3;
	mov.u32 	%r7, %tid.y;
	mov.u32 	%r8, %ctaid.y;
	mov.u32 	%r9, %ntid.y;
	mad.lo.s32 	%r10, %r8, %r9, %r7;
	shl.b32 	%r11, %r6, 8;
	add.s32 	%r1, %r11, %r10;
	setp.ne.s32 	%p1, %r2, 1;
	@%p1 bra 	$L__BB2_4;
	cvta.to.global.u64 	%rd3, %rd2;
	mul.wide.s32 	%rd4, %r1, 8;
	add.s64 	%rd1, %rd3, %rd4;
	ld.global.u64 	%rd5, [%rd1+524288];
	setp.eq.s64 	%p2, %rd5, 0;
	@%p2 bra 	$L__BB2_3;
	mul.wide.s32 	%rd6, %r1, 4;
	sub.s64 	%rd7, %rd1, %rd6;
	mov.b32 	%r12, 1;
	st.global.u32 	[%rd7+13500416], %r12;
$L__BB2_3:
	bar.sync 	0;
	bra.uni 	$L__BB2_5;
$L__BB2_4:
	bar.sync 	0;
$L__BB2_5:
	ret;

}


// ===== COMPILED SASS (sm_100) =====

	.target	sm_100

	.elftype	@"ET_EXEC"


//--------------------- .note.nv.tkinfo           --------------------------
	.section	.note.nv.tkinfo,"",@"SHT_NOTE"
	.sectionflags	@"SHF_NOTE_NV_TKINFO"
	.tkinfo
        /*0018*/ 	.word	0x00000002
        /*0030*/ 	.string	""
        /*0030*/ 	.string	"ptxas"
        /*0030*/ 	.string	"Cuda compilation tools, release 13.0, V13.0.88"
        /*0030*/ 	.string	"Build cuda_13.0.r13.0/compiler.36424714_0"
        /*0030*/ 	.string	"-arch sm_100 -m 64 "



//--------------------- .note.nv.cuinfo           --------------------------
	.section	.note.nv.cuinfo,"",@"SHT_NOTE"
	.sectionflags	@"SHF_NOTE_NV_CUINFO"
        /*0018*/ 	.short	0x0002
        /*001a*/ 	.short	0x0064
        /*001c*/ 	.short	0x0082
	.zero		2


//--------------------- .nv.info                  --------------------------
	.section	.nv.info,"",@"SHT_CUDA_INFO"
	.align	4


	//----- nvinfo : EIATTR_REGCOUNT
	.align		4
        /*0000*/ 	.byte	0x04, 0x2f
        /*0002*/ 	.short	(.L_1 - .L_0)
	.align		4
.L_0:
        /*0004*/ 	.word	index@(_Z10pushKernelP5Graph)
        /*0008*/ 	.word	0x0000001c


	//----- nvinfo : EIATTR_FRAME_SIZE
	.align		4
.L_1:
        /*000c*/ 	.byte	0x04, 0x11
        /*000e*/ 	.short	(.L_3 - .L_2)
	.align		4
.L_2:
        /*0010*/ 	.word	index@(_Z10pushKernelP5Graph)
        /*0014*/ 	.word	0x00000000


	//----- nvinfo : EIATTR_REGCOUNT
	.align		4
.L_3:
        /*0018*/ 	.byte	0x04, 0x2f
        /*001a*/ 	.short	(.L_5 - .L_4)
	.align		4
.L_4:
        /*001c*/ 	.word	index@(_Z12localRelabelP5Graph)
        /*0020*/ 	.word	0x00000020


	//----- nvinfo : EIATTR_FRAME_SIZE
	.align		4
.L_5:
        /*0024*/ 	.byte	0x04, 0x11
        /*0026*/ 	.short	(.L_7 - .L_6)
	.align		4
.L_6:
        /*0028*/ 	.word	index@(_Z12localRelabelP5Graph)
        /*002c*/ 	.word	0x00000000


	//----- nvinfo : EIATTR_REGCOUNT
	.align		4
.L_7:
        /*0030*/ 	.byte	0x04, 0x2f
        /*0032*/ 	.short	(.L_9 - .L_8)
	.align		4
.L_8:
        /*0034*/ 	.word	index@(_Z13globalRelabelP5Graphi)
        /*0038*/ 	.word	0x0000000a


	//----- nvinfo : EIATTR_FRAME_SIZE
	.align		4
.L_9:
        /*003c*/ 	.byte	0x04, 0x11
        /*003e*/ 	.short	(.L_11 - .L_10)
	.align		4
.L_10:
        /*0040*/ 	.word	index@(_Z13globalRelabelP5Graphi)
        /*0044*/ 	.word	0x00000000


	//----- nvinfo : EIATTR_MIN_STACK_SIZE
	.align		4
.L_11:
        /*0048*/ 	.byte	0x04, 0x12
        /*004a*/ 	.short	(.L_13 - .L_12)
	.align		4
.L_12:
        /*004c*/ 	.word	index@(_Z13globalRelabelP5Graphi)
        /*0050*/ 	.word	0x00000000


	//----- nvinfo : EIATTR_MIN_STACK_SIZE
	.align		4
.L_13:
        /*0054*/ 	.byte	0x04, 0x12
        /*0056*/ 	.short	(.L_15 - .L_14)
	.align		4
.L_14:
        /*0058*/ 	.word	index@(_Z12localRelabelP5Graph)
        /*005c*/ 	.word	0x00000000


	//----- nvinfo : EIATTR_MIN_STACK_SIZE
	.align		4
.L_15:
        /*0060*/ 	.byte	0x04, 0x12
        /*0062*/ 	.short	(.L_17 - .L_16)
	.align		4
.L_16:
        /*0064*/ 	.word	index@(_Z10pushKernelP5Graph)
        /*0068*/ 	.word	0x00000000
.L_17:


//--------------------- .nv.compat                --------------------------
	.section	.nv.compat,"",@"SHT_CUDA_COMPAT_INFO"
	.align	4
        /*0000*/ 	.byte	0x02, 0x09, 0x00, 0x00, 0x02, 0x02, 0x01, 0x00, 0x02, 0x05, 0x05, 0x00, 0x03, 0x07, 0x01, 0x01
        /*0010*/ 	.byte	0x02, 0x03, 0x00, 0x00, 0x02, 0x06, 0x01, 0x00, 0x04, 0x0b, 0x08, 0x00, 0x09, 0x00, 0x00, 0x00
        /*0020*/ 	.byte	0x00, 0x00, 0x00, 0x00


//--------------------- .nv.info._Z13globalRelabelP5Graphi --------------------------
	.section	.nv.info._Z13globalRelabelP5Graphi,"",@"SHT_CUDA_INFO"
	.sectionflags	@""
	.align	4


	//----- nvinfo : EIATTR_CUDA_API_VERSION
	.align		4
        /*0000*/ 	.byte	0x04, 0x37
        /*0002*/ 	.short	(.L_19 - .L_18)
.L_18:
        /*0004*/ 	.word	0x00000082


	//----- nvinfo : EIATTR_KPARAM_INFO
	.align		4
.L_19:
        /*0008*/ 	.byte	0x04, 0x17
        /*000a*/ 	.short	(.L_21 - .L_20)
.L_20:
        /*000c*/ 	.word	0x00000000
        /*0010*/ 	.short	0x0001
        /*0012*/ 	.short	0x0008
        /*0014*/ 	.byte	0x00, 0xf0, 0x11, 0x00


	//----- nvinfo : EIATTR_KPARAM_INFO
	.align		4
.L_21:
        /*0018*/ 	.byte	0x04, 0x17
        /*001a*/ 	.short	(.L_23 - .L_22)
.L_22:
        /*001c*/ 	.word	0x00000000
        /*0020*/ 	.short	0x0000
        /*0022*/ 	.short	0x0000
        /*0024*/ 	.byte	0x00, 0xf5, 0x21, 0x00


	//----- nvinfo : EIATTR_SPARSE_MMA_MASK
	.align		4
.L_23:
        /*0028*/ 	.byte	0x03, 0x50
        /*002a*/ 	.short	0x0000


	//----- nvinfo : EIATTR_MAXREG_COUNT
	.align		4
        /*002c*/ 	.byte	0x03, 0x1b
        /*002e*/ 	.short	0x00ff


	//----- nvinfo : EIATTR_NUM_BARRIERS
	.align		4
        /*0030*/ 	.byte	0x02, 0x4c
        /*0032*/ 	.byte	0x01
	.zero		1


	//----- nvinfo : EIATTR_MERCURY_ISA_VERSION
	.align		4
        /*0034*/ 	.byte	0x03, 0x5f
        /*0036*/ 	.short	0x0101


	//----- nvinfo : EIATTR_VRC_CTA_INIT_COUNT
	.align		4
        /*0038*/ 	.byte	0x02, 0x4a
	.zero		1
	.zero		1


	//----- nvinfo : EIATTR_EXIT_INSTR_OFFSETS
	.align		4
        /*003c*/ 	.byte	0x04, 0x1c
        /*003e*/ 	.short	(.L_25 - .L_24)


	//   ....[0]....
.L_24:
        /*0040*/ 	.word	0x000001b0


	//   ....[1]....
        /*0044*/ 	.word	0x000001d0


	//----- nvinfo : EIATTR_CBANK_PARAM_SIZE
	.align		4
.L_25:
        /*0048*/ 	.byte	0x03, 0x19
        /*004a*/ 	.short	0x000c


	//----- nvinfo : EIATTR_PARAM_CBANK
	.align		4
        /*004c*/ 	.byte	0x04, 0x0a
        /*004e*/ 	.short	(.L_27 - .L_26)
	.align		4
.L_26:
        /*0050*/ 	.word	index@(.nv.constant0._Z13globalRelabelP5Graphi)
        /*0054*/ 	.short	0x0380
        /*0056*/ 	.short	0x000c


	//----- nvinfo : EIATTR_SW_WAR
	.align		4
.L_27:
        /*0058*/ 	.byte	0x04, 0x36
        /*005a*/ 	.short	(.L_29 - .L_28)
.L_28:
        /*005c*/ 	.word	0x00000008
.L_29:


//--------------------- .nv.info._Z12localRelabelP5Graph --------------------------
	.section	.nv.info._Z12localRelabelP5Graph,"",@"SHT_CUDA_INFO"
	.sectionflags	@""
	.align	4


	//----- nvinfo : EIATTR_CUDA_API_VERSION
	.align		4
        /*0000*/ 	.byte	0x04, 0x37
        /*0002*/ 	.short	(.L_31 - .L_30)
.L_30:
        /*0004*/ 	.word	0x00000082


	//----- nvinfo : EIATTR_KPARAM_INFO
	.align		4
.L_31:
        /*0008*/ 	.byte	0x04, 0x17
        /*000a*/ 	.short	(.L_33 - .L_32)
.L_32:
        /*000c*/ 	.word	0x00000000
        /*0010*/ 	.short	0x0000
        /*0012*/ 	.short	0x0000
        /*0014*/ 	.byte	0x00, 0xf5, 0x21, 0x00


	//----- nvinfo : EIATTR_SPARSE_MMA_MASK
	.align		4
.L_33:
        /*0018*/ 	.byte	0x03, 0x50
        /*001a*/ 	.short	0x0000


	//----- nvinfo : EIATTR_MAXREG_COUNT
	.align		4
        /*001c*/ 	.byte	0x03, 0x1b
        /*001e*/ 	.short	0x00ff


	//----- nvinfo : EIATTR_MERCURY_ISA_VERSION
	.align		4
        /*0020*/ 	.byte	0x03, 0x5f
        /*0022*/ 	.short	0x0101


	//----- nvinfo : EIATTR_VRC_CTA_INIT_COUNT
	.align		4
        /*0024*/ 	.byte	0x02, 0x4a
	.zero		1
	.zero		1


	//----- nvinfo : EIATTR_EXIT_INSTR_OFFSETS
	.align		4
        /*0028*/ 	.byte	0x04, 0x1c
        /*002a*/ 	.short	(.L_35 - .L_34)


	//   ....[0]....
.L_34:
        /*002c*/ 	.word	0x00001030


	//----- nvinfo : EIATTR_CBANK_PARAM_SIZE
	.align		4
.L_35:
        /*0030*/ 	.byte	0x03, 0x19
        /*0032*/ 	.short	0x0008


	//----- nvinfo : EIATTR_PARAM_CBANK
	.align		4
        /*0034*/ 	.byte	0x04, 0x0a
        /*0036*/ 	.short	(.L_37 - .L_36)
	.align		4
.L_36:
        /*0038*/ 	.word	index@(.nv.constant0._Z12localRelabelP5Graph)
        /*003c*/ 	.short	0x0380
        /*003e*/ 	.short	0x0008


	//----- nvinfo : EIATTR_SW_WAR
	.align		4
.L_37:
        /*0040*/ 	.byte	0x04, 0x36
        /*0042*/ 	.short	(.L_39 - .L_38)
.L_38:
        /*0044*/ 	.word	0x00000008
.L_39:


//--------------------- .nv.info._Z10pushKernelP5Graph --------------------------
	.section	.nv.info._Z10pushKernelP5Graph,"",@"SHT_CUDA_INFO"
	.sectionflags	@""
	.align	4


	//----- nvinfo : EIATTR_CUDA_API_VERSION
	.align		4
        /*0000*/ 	.byte	0x04, 0x37
        /*0002*/ 	.short	(.L_41 - .L_40)
.L_40:
        /*0004*/ 	.word	0x00000082


	//----- nvinfo : EIATTR_KPARAM_INFO
	.align		4
.L_41:
        /*0008*/ 	.byte	0x04, 0x17
        /*000a*/ 	.short	(.L_43 - .L_42)
.L_42:
        /*000c*/ 	.word	0x00000000
        /*0010*/ 	.short	0x0000
        /*0012*/ 	.short	0x0000
        /*0014*/ 	.byte	0x00, 0xf5, 0x21, 0x00


	//----- nvinfo : EIATTR_SPARSE_MMA_MASK
	.align		4
.L_43:
        /*0018*/ 	.byte	0x03, 0x50
        /*001a*/ 	.short	0x0000


	//----- nvinfo : EIATTR_MAXREG_COUNT
	.align		4
        /*001c*/ 	.byte	0x03, 0x1b
        /*001e*/ 	.short	0x00ff


	//----- nvinfo : EIATTR_MERCURY_ISA_VERSION
	.align		4
        /*0020*/ 	.byte	0x03, 0x5f
        /*0022*/ 	.short	0x0101


	//----- nvinfo : EIATTR_VRC_CTA_INIT_COUNT
	.align		4
        /*0024*/ 	.byte	0x02, 0x4a
	.zero		1
	.zero		1


	//----- nvinfo : EIATTR_EXIT_INSTR_OFFSETS
	.align		4
        /*0028*/ 	.byte	0x04, 0x1c
        /*002a*/ 	.short	(.L_45 - .L_44)


	//   ....[0]....
.L_44:
        /*002c*/ 	.word	0x00000190


	//   ....[1]....
        /*0030*/ 	.word	0x00001680


	//----- nvinfo : EIATTR_CRS_STACK_SIZE
	.align		4
.L_45:
        /*0034*/ 	.byte	0x04, 0x1e
        /*0036*/ 	.short	(.L_47 - .L_46)
.L_46:
        /*0038*/ 	.word	0x00000000


	//----- nvinfo : EIATTR_CBANK_PARAM_SIZE
	.align		4
.L_47:
        /*003c*/ 	.byte	0x03, 0x19
        /*003e*/ 	.short	0x0008


	//----- nvinfo : EIATTR_PARAM_CBANK
	.align		4
        /*0040*/ 	.byte	0x04, 0x0a
        /*0042*/ 	.short	(.L_49 - .L_48)
	.align		4
.L_48:
        /*0044*/ 	.word	index@(.nv.constant0._Z10pushKernelP5Graph)
        /*0048*/ 	.short	0x0380
        /*004a*/ 	.short	0x0008


	//----- nvinfo : EIATTR_SW_WAR
	.align		4
.L_49:
        /*004c*/ 	.byte	0x04, 0x36
        /*004e*/ 	.short	(.L_51 - .L_50)
.L_50:
        /*0050*/ 	.word	0x00000008
.L_51:


//--------------------- .nv.callgraph             --------------------------
	.section	.nv.callgraph,"",@"SHT_CUDA_CALLGRAPH"
	.align	4
	.sectionentsize	8
	.align		4
        /*0000*/ 	.word	0x00000000
	.align		4
        /*0004*/ 	.word	0xffffffff
	.align		4
        /*0008*/ 	.word	0x00000000
	.align		4
        /*000c*/ 	.word	0xfffffffe
	.align		4
        /*0010*/ 	.word	0x00000000
	.align		4
        /*0014*/ 	.word	0xfffffffd
	.align		4
        /*0018*/ 	.word	0x00000000
	.align		4
        /*001c*/ 	.word	0xfffffffc


//--------------------- .text._Z13globalRelabelP5Graphi --------------------------
	.section	.text._Z13globalRelabelP5Graphi,"ax",@progbits
	.align	128
        .global         _Z13globalRelabelP5Graphi
        .type           _Z13globalRelabelP5Graphi,@function
        .size           _Z13globalRelabelP5Graphi,(.L_x_80 - _Z13globalRelabelP5Graphi)
        .other          _Z13globalRelabelP5Graphi,@"STO_CUDA_ENTRY STV_DEFAULT"
_Z13globalRelabelP5Graphi:
.text._Z13globalRelabelP5Graphi:
[----:B------:R-:W-:Y:S01]  /*0000*/  LDC R1, c[0x0][0x37c] ;  /* 0x0000df00ff017b82 */ /* 0x000fe20000000800 */
[----:B------:R-:W0:Y:S07]  /*0010*/  S2R R0, SR_TID.X ;  /* 0x0000000000007919 */ /* 0x000e2e0000002100 */
[----:B------:R-:W0:Y:S01]  /*0020*/  S2UR UR4, SR_CTAID.X ;  /* 0x00000000000479c3 */ /* 0x000e220000002500 */
[----:B------:R-:W1:Y:S01]  /*0030*/  LDCU UR6, c[0x0][0x388] ;  /* 0x00007100ff0677ac */ /* 0x000e620008000800 */
[----:B------:R-:W2:Y:S06]  /*0040*/  S2R R2, SR_TID.Y ;  /* 0x0000000000027919 */ /* 0x000eac0000002200 */
[----:B------:R-:W0:Y:S08]  /*0050*/  LDC R3, c[0x0][0x360] ;  /* 0x0000d800ff037b82 */ /* 0x000e300000000800 */
[----:B------:R-:W2:Y:S01]  /*0060*/  S2UR UR5, SR_CTAID.Y ;  /* 0x00000000000579c3 */ /* 0x000ea20000002600 */
[----:B-1----:R-:W-:-:S07]  /*0070*/  UISETP.NE.AND UP0, UPT, UR6, 0x1, UPT ;  /* 0x000000010600788c */ /* 0x002fce000bf05270 */
[----:B------:R-:W2:Y:S01]  /*0080*/  LDC R5, c[0x0][0x364] ;  /* 0x0000d900ff057b82 */ /* 0x000ea20000000800 */
[----:B0-----:R-:W-:Y:S02]  /*0090*/  IMAD R0, R3, UR4, R0 ;  /* 0x0000000403007c24 */ /* 0x001fe4000f8e0200 */
[----:B--2---:R-:W-:-:S04]  /*00a0*/  IMAD R3, R5, UR5, R2 ;  /* 0x0000000505037c24 */ /* 0x004fc8000f8e0202 */
[----:B------:R-:W-:Y:S01]  /*00b0*/  IMAD R5, R0, 0x100, R3 ;  /* 0x0000010000057824 */ /* 0x000fe200078e0203 */
[----:B------:R-:W-:Y:S06]  /*00c0*/  BRA.U UP0, `(.L_x_0) ;  /* 0x00000001003c7547 */ /* 0x000fec000b800000 */
[----:B------:R-:W0:Y:S01]  /*00d0*/  LDC.64 R2, c[0x0][0x380] ;  /* 0x0000e000ff027b82 */ /* 0x000e220000000a00 */
[----:B------:R-:W1:Y:S01]  /*00e0*/  LDCU.64 UR4, c[0x0][0x358] ;  /* 0x00006b00ff0477ac */ /* 0x000e620008000a00 */
[----:B0-----:R-:W-:-:S05]  /*00f0*/  IMAD.WIDE R2, R5, 0x8, R2 ;  /* 0x0000000805027825 */ /* 0x001fca00078e0202 */
[----:B-1----:R-:W2:Y:S02]  /*0100*/  LDG.E.64 R6, desc[UR4][R2.64+0x80000] ;  /* 0x0800000402067981 */ /* 0x002ea4000c1e1b00 */
[----:B--2---:R-:W-:-:S04]  /*0110*/  ISETP.NE.U32.AND P0, PT, R6, RZ, PT ;  /* 0x000000ff0600720c */ /* 0x004fc80003f05070 */
[----:B------:R-:W-:-:S13]  /*0120*/  ISETP.NE.AND.EX P0, PT, R7, RZ, PT, P0 ;  /* 0x000000ff0700720c */ /* 0x000fda0003f05300 */
[----:B------:R-:W-:Y:S01]  /*0130*/  @P0 IMAD.WIDE R4, R5, 0x4, RZ ;  /* 0x0000000405040825 */ /* 0x000fe200078e02ff */
[----:B------:R-:W-:Y:S02]  /*0140*/  @P0 MOV R7, 0x1 ;  /* 0x0000000100070802 */ /* 0x000fe40000000f00 */
[----:B------:R-:W-:-:S05]  /*0150*/  @P0 IADD3 R4, P1, PT, R2, -R4, RZ ;  /* 0x8000000402040210 */ /* 0x000fca0007f3e0ff */
[----:B------:R-:W-:Y:S01]  /*0160*/  @P0 IMAD.X R5, R3, 0x1, ~R5, P1 ;  /* 0x0000000103050824 */ /* 0x000fe200008e0e05 */
[----:B------:R-:W-:-:S04]  /*0170*/  @P0 IADD3 R4, P1, PT, R4, 0x1000000, RZ ;  /* 0x0100000004040810 */ /* 0x000fc80007f3e0ff */
[----:B------:R-:W-:-:S05]  /*0180*/  @P0 IADD3.X R5, PT, PT, RZ, R5, RZ, P1, !PT ;  /* 0x00000005ff050210 */ /* 0x000fca0000ffe4ff */
[----:B------:R-:W-:Y:S01]  /*0190*/  @P0 STG.E desc[UR4][R4.64+-0x320000], R7 ;  /* 0xce00000704000986 */ /* 0x000fe2000c101904 */
[----:B------:R-:W-:Y:S06]  /*01a0*/  BAR.SYNC.DEFER_BLOCKING 0x0 ;  /* 0x0000000000007b1d */ /* 0x000fec0000010000 */
[----:B------:R-:W-:Y:S05]  /*01b0*/  EXIT ;  /* 0x000000000000794d */ /* 0x000fea0003800000 */
.L_x_0:
[----:B------:R-:W-:Y:S06]  /*01c0*/  BAR.SYNC.DEFER_BLOCKING 0x0 ;  /* 0x0000000000007b1d */ /* 0x000fec0000010000 */
[----:B------:R-:W-:Y:S05]  /*01d0*/  EXIT ;  /* 0x000000000000794d */ /* 0x000fea0003800000 */
.L_x_1:
[----:B------:R-:W-:-:S00]  /*01e0*/  BRA `(.L_x_1) ;  /* 0xfffffffc00fc7947 */ /* 0x000fc0000383ffff */
[----:B------:R-:W-:-:S00]  /*01f0*/  NOP ;  /* 0x0000000000007918 */ /* 0x000fc00000000000 */
        /* <DEDUP_REMOVED lines=8> */
.L_x_80:


//--------------------- .text._Z12localRelabelP5Graph --------------------------
	.section	.text._Z12localRelabelP5Graph,"ax",@progbits
	.align	128
        .global         _Z12localRelabelP5Graph
        .type           _Z12localRelabelP5Graph,@function
        .size           _Z12localRelabelP5Graph,(.L_x_81 - _Z12localRelabelP5Graph)
        .other          _Z12localRelabelP5Graph,@"STO_CUDA_ENTRY STV_DEFAULT"
_Z12localRelabelP5Graph:
.text._Z12localRelabelP5Graph:
[----:B------:R-:W-:Y:S01]  /*0000*/  LDC R1, c[0x0][0x37c] ;  /* 0x0000df00ff017b82 */ /* 0x000fe20000000800 */
[----:B------:R-:W0:Y:S07]  /*0010*/  S2R R0, SR_TID.X ;  /* 0x0000000000007919 */ /* 0x000e2e0000002100 */
[----:B------:R-:W0:Y:S01]  /*0020*/  S2UR UR4, SR_CTAID.X ;  /* 0x00000000000479c3 */ /* 0x000e220000002500 */
[----:B------:R-:W1:Y:S01]  /*0030*/  S2R R2, SR_TID.Y ;  /* 0x0000000000027919 */ /* 0x000e620000002200 */
[----:B------:R-:W1:Y:S06]  /*0040*/  S2R R5, SR_CTAID.Y ;  /* 0x0000000000057919 */ /* 0x000e6c0000002600 */
[----:B------:R-:W0:Y:S01]  /*0050*/  LDC R3, c[0x0][0x360] ;  /* 0x0000d800ff037b82 */ /* 0x000e220000000800 */
[----:B------:R-:W1:Y:S07]  /*0060*/  LDCU UR5, c[0x0][0x364] ;  /* 0x00006c80ff0577ac */ /* 0x000e6e0008000800 */
[----:B------:R-:W2:Y:S01]  /*0070*/  LDC.64 R6, c[0x0][0x380] ;  /* 0x0000e000ff067b82 */ /* 0x000ea20000000a00 */
[----:B0-----:R-:W-:-:S02]  /*0080*/  IMAD R0, R3, UR4, R0 ;  /* 0x0000000403007c24 */ /* 0x001fc4000f8e0200 */
[----:B-1----:R-:W-:Y:S01]  /*0090*/  IMAD R3, R5, UR5, R2 ;  /* 0x0000000505037c24 */ /* 0x002fe2000f8e0202 */
[----:B------:R-:W0:Y:S03]  /*00a0*/  LDCU.64 UR4, c[0x0][0x358] ;  /* 0x00006b00ff0477ac */ /* 0x000e260008000a00 */
[----:B------:R-:W-:-:S04]  /*00b0*/  IMAD R5, R0, 0x100, R3 ;  /* 0x0000010000057824 */ /* 0x000fc800078e0203 */
[----:B------:R-:W-:-:S04]  /*00c0*/  IMAD R13, R5, 0xa, RZ ;  /* 0x0000000a050d7824 */ /* 0x000fc800078e02ff */
[----:B--2---:R-:W-:-:S05]  /*00d0*/  IMAD.WIDE R8, R13, 0x10, R6 ;  /* 0x000000100d087825 */ /* 0x004fca00078e0206 */
[----:B0-----:R-:W2:Y:S04]  /*00e0*/  LDG.E.64 R2, desc[UR4][R8.64+0x100008] ;  /* 0x1000080408027981 */ /* 0x001ea8000c1e1b00 */
[----:B------:R0:W3:Y:S01]  /*00f0*/  LDG.E.64 R14, desc[UR4][R8.64+0x100018] ;  /* 0x10001804080e7981 */ /* 0x0000e2000c1e1b00 */
[----:B------:R-:W-:-:S04]  /*0100*/  VIADD R11, R13, 0x2 ;  /* 0x000000020d0b7836 */ /* 0x000fc80000000000 */
[----:B------:R-:W-:-:S06]  /*0110*/  IMAD.WIDE R10, R11, 0x10, R6 ;  /* 0x000000100b0a7825 */ /* 0x000fcc00078e0206 */
[----:B------:R-:W4:Y:S01]  /*0120*/  LDG.E.64 R10, desc[UR4][R10.64+0x100008] ;  /* 0x100008040a0a7981 */ /* 0x000f22000c1e1b00 */
[----:B0-----:R-:W-:-:S04]  /*0130*/  VIADD R9, R13, 0x4 ;  /* 0x000000040d097836 */ /* 0x001fc80000000000 */
[----:B------:R-:W-:-:S06]  /*0140*/  IMAD.WIDE R8, R9, 0x10, R6 ;  /* 0x0000001009087825 */ /* 0x000fcc00078e0206 */
[----:B------:R-:W5:Y:S01]  /*0150*/  LDG.E.64 R8, desc[UR4][R8.64+0x100008] ;  /* 0x1000080408087981 */ /* 0x000f62000c1e1b00 */
[----:B--2---:R-:W-:-:S04]  /*0160*/  ISETP.NE.U32.AND P1, PT, R2, -0x1, PT ;  /* 0xffffffff0200780c */ /* 0x004fc80003f25070 */
[----:B------:R-:W-:Y:S01]  /*0170*/  ISETP.NE.AND.EX P1, PT, R3, 0x7fffffff, PT, P1 ;  /* 0x7fffffff0300780c */ /* 0x000fe20003f25310 */
[----:B------:R-:W-:Y:S01]  /*0180*/  IMAD.WIDE R2, R5, 0x4, R6 ;  /* 0x0000000405027825 */ /* 0x000fe200078e0206 */
[----:B---3--:R-:W-:-:S03]  /*0190*/  ISETP.NE.U32.AND P4, PT, R14, -0x1, PT ;  /* 0xffffffff0e00780c */ /* 0x008fc60003f85070 */
[----:B------:R-:W-:Y:S01]  /*01a0*/  IMAD.WIDE R4, R5, 0x9c, R2 ;  /* 0x0000009c05047825 */ /* 0x000fe200078e0202 */
[----:B------:R-:W-:-:S07]  /*01b0*/  ISETP.NE.AND.EX P4, PT, R15, 0x7fffffff, PT, P4 ;  /* 0x7fffffff0f00780c */ /* 0x000fce0003f85340 */
[----:B------:R-:W2:Y:S01]  /*01c0*/  @P1 LDG.E R17, desc[UR4][R4.64+0x100000] ;  /* 0x1000000404111981 */ /* 0x000ea2000c1e1900 */
[----:B------:R-:W-:-:S04]  /*01d0*/  VIADD R15, R13, 0x3 ;  /* 0x000000030d0f7836 */ /* 0x000fc80000000000 */
[----:B------:R-:W-:Y:S01]  /*01e0*/  IMAD.WIDE R14, R15, 0x10, R6 ;  /* 0x000000100f0e7825 */ /* 0x000fe200078e0206 */
[----:B------:R-:W3:Y:S05]  /*01f0*/  @P4 LDG.E R21, desc[UR4][R4.64+0x100010] ;  /* 0x1000100404154981 */ /* 0x000eea000c1e1900 */
[----:B------:R-:W5:Y:S01]  /*0200*/  LDG.E.64 R14, desc[UR4][R14.64+0x100008] ;  /* 0x100008040e0e7981 */ /* 0x000f62000c1e1b00 */
[----:B----4-:R-:W-:-:S04]  /*0210*/  ISETP.NE.U32.AND P2, PT, R10, -0x1, PT ;  /* 0xffffffff0a00780c */ /* 0x010fc80003f45070 */
[----:B------:R-:W-:-:S13]  /*0220*/  ISETP.NE.AND.EX P2, PT, R11, 0x7fffffff, PT, P2 ;  /* 0x7fffffff0b00780c */ /* 0x000fda0003f45320 */
[----:B------:R-:W4:Y:S01]  /*0230*/  @P2 LDG.E R11, desc[UR4][R4.64+0x100020] ;  /* 0x10002004040b2981 */ /* 0x000f22000c1e1900 */
[----:B--2---:R-:W-:-:S03]  /*0240*/  @P1 IMAD.WIDE R16, R17, 0x4, R6 ;  /* 0x0000000411101825 */ /* 0x004fc600078e0206 */
[----:B------:R-:W-:-:S05]  /*0250*/  @P1 IADD3 R18, P0, PT, R16, 0x1000000, RZ ;  /* 0x0100000010121810 */ /* 0x000fca0007f1e0ff */
[----:B------:R-:W-:Y:S01]  /*0260*/  @P1 IMAD.X R19, RZ, RZ, R17, P0 ;  /* 0x000000ffff131224 */ /* 0x000fe200000e0611 */
[----:B------:R-:W-:Y:S01]  /*0270*/  IADD3 R2, P0, PT, R2, 0x1000000, RZ ;  /* 0x0100000002027810 */ /* 0x000fe20007f1e0ff */
[----:B---3--:R-:W-:Y:S01]  /*0280*/  @P4 IMAD.WIDE R16, R21, 0x4, R6 ;  /* 0x0000000415104825 */ /* 0x008fe200078e0206 */
[----:B-----5:R-:W-:Y:S02]  /*0290*/  ISETP.NE.U32.AND P3, PT, R14, -0x1, PT ;  /* 0xffffffff0e00780c */ /* 0x020fe40003f65070 */
[----:B------:R4:W2:Y:S01]  /*02a0*/  @P1 LDG.E R10, desc[UR4][R18.64+-0x320000] ;  /* 0xce000004120a1981 */ /* 0x0008a2000c1e1900 */
[----:B------:R-:W-:Y:S01]  /*02b0*/  IMAD.X R3, RZ, RZ, R3, P0 ;  /* 0x000000ffff037224 */ /* 0x000fe200000e0603 */
[----:B------:R-:W-:Y:S02]  /*02c0*/  @P4 IADD3 R16, P0, PT, R16, 0x1000000, RZ ;  /* 0x0100000010104810 */ /* 0x000fe40007f1e0ff */
[----:B------:R-:W-:Y:S02]  /*02d0*/  ISETP.NE.AND.EX P3, PT, R15, 0x7fffffff, PT, P3 ;  /* 0x7fffffff0f00780c */ /* 0x000fe40003f65330 */
[----:B------:R-:W3:Y:S01]  /*02e0*/  LDG.E R12, desc[UR4][R2.64+-0x320000] ;  /* 0xce000004020c7981 */ /* 0x000ee2000c1e1900 */
[----:B------:R-:W-:Y:S01]  /*02f0*/  @P4 IMAD.X R17, RZ, RZ, R17, P0 ;  /* 0x000000ffff114224 */ /* 0x000fe200000e0611 */
[----:B------:R-:W-:-:S05]  /*0300*/  ISETP.NE.U32.AND P0, PT, R8, -0x1, PT ;  /* 0xffffffff0800780c */ /* 0x000fca0003f05070 */
[----:B------:R0:W5:Y:S01]  /*0310*/  @P4 LDG.E R17, desc[UR4][R16.64+-0x320000] ;  /* 0xce00000410114981 */ /* 0x000162000c1e1900 */
[----:B------:R-:W-:-:S03]  /*0320*/  ISETP.NE.AND.EX P0, PT, R9, 0x7fffffff, PT, P0 ;  /* 0x7fffffff0900780c */ /* 0x000fc60003f05300 */
[----:B------:R-:W5:Y:S01]  /*0330*/  @P3 LDG.E R23, desc[UR4][R4.64+0x100030] ;  /* 0x1000300404173981 */ /* 0x000f62000c1e1900 */
[----:B------:R-:W-:-:S04]  /*0340*/  VIADD R9, R13, 0x5 ;  /* 0x000000050d097836 */ /* 0x000fc80000000000 */
[----:B------:R-:W-:-:S05]  /*0350*/  IMAD.WIDE R8, R9, 0x10, R6 ;  /* 0x0000001009087825 */ /* 0x000fca00078e0206 */
[----:B------:R-:W5:Y:S04]  /*0360*/  @P0 LDG.E R15, desc[UR4][R4.64+0x100040] ;  /* 0x10004004040f0981 */ /* 0x000f68000c1e1900 */
[----:B------:R-:W5:Y:S01]  /*0370*/  LDG.E.64 R8, desc[UR4][R8.64+0x100008] ;  /* 0x1000080408087981 */ /* 0x000f62000c1e1b00 */
[----:B----4-:R-:W-:-:S03]  /*0380*/  @P2 IMAD.WIDE R18, R11, 0x4, R6 ;  /* 0x000000040b122825 */ /* 0x010fc600078e0206 */
[----:B------:R-:W-:-:S05]  /*0390*/  @P2 IADD3 R18, P5, PT, R18, 0x1000000, RZ ;  /* 0x0100000012122810 */ /* 0x000fca0007fbe0ff */
[----:B------:R-:W-:Y:S02]  /*03a0*/  @P2 IMAD.X R19, RZ, RZ, R19, P5 ;  /* 0x000000ffff132224 */ /* 0x000fe400028e0613 */
[----:B0-----:R-:W-:-:S04]  /*03b0*/  IMAD.MOV.U32 R16, RZ, RZ, -0x1 ;  /* 0xffffffffff107424 */ /* 0x001fc800078e00ff */
[----:B------:R0:W4:Y:S01]  /*03c0*/  @P2 LDG.E R19, desc[UR4][R18.64+-0x320000] ;  /* 0xce00000412132981 */ /* 0x000122000c1e1900 */
[----:B------:R-:W-:Y:S02]  /*03d0*/  IMAD.MOV.U32 R0, RZ, RZ, 0x7fffffff ;  /* 0x7fffffffff007424 */ /* 0x000fe400078e00ff */
[----:B------:R-:W-:Y:S01]  /*03e0*/  VIADD R29, R13, 0x8 ;  /* 0x000000080d1d7836 */ /* 0x000fe20000000000 */
[----:B--2---:R-:W-:Y:S02]  /*03f0*/  @P1 ISETP.GT.U32.AND P5, PT, R10, -0x1, PT ;  /* 0xffffffff0a00180c */ /* 0x004fe40003fa4070 */
[----:B------:R-:W-:-:S04]  /*0400*/  @P1 SHF.R.S32.HI R11, RZ, 0x1f, R10 ;  /* 0x0000001fff0b1819 */ /* 0x000fc8000001140a */
[C---:B------:R-:W-:Y:S02]  /*0410*/  @P1 ISETP.GT.AND.EX P5, PT, R11.reuse, -0x1, PT, P5 ;  /* 0xffffffff0b00180c */ /* 0x040fe40003fa4350 */
[----:B---3--:R-:W-:Y:S02]  /*0420*/  ISETP.NE.AND P6, PT, R12, RZ, PT ;  /* 0x000000ff0c00720c */ /* 0x008fe40003fc5270 */
[----:B------:R-:W-:Y:S02]  /*0430*/  @P1 SEL R16, R10, 0xffffffff, P5 ;  /* 0xffffffff0a101807 */ /* 0x000fe40002800000 */
[----:B------:R-:W-:Y:S02]  /*0440*/  @P1 ISETP.NE.OR P6, PT, R12, RZ, P5 ;  /* 0x000000ff0c00120c */ /* 0x000fe40002fc5670 */
[----:B------:R-:W-:Y:S02]  /*0450*/  @P1 SEL R0, R11, 0x7fffffff, P5 ;  /* 0x7fffffff0b001807 */ /* 0x000fe40002800000 */
[----:B-----5:R-:W-:-:S02]  /*0460*/  @P4 SHF.R.S32.HI R21, RZ, 0x1f, R17 ;  /* 0x0000001fff154819 */ /* 0x020fc40000011411 */
[----:B------:R-:W-:Y:S01]  /*0470*/  @P4 ISETP.GT.U32.AND P5, PT, R16, R17, PT ;  /* 0x000000111000420c */ /* 0x000fe20003fa4070 */
[----:B------:R-:W-:-:S03]  /*0480*/  @P3 IMAD.WIDE R10, R23, 0x4, R6 ;  /* 0x00000004170a3825 */ /* 0x000fc600078e0206 */
[----:B------:R-:W-:Y:S02]  /*0490*/  @P4 ISETP.GT.U32.AND.EX P5, PT, R0, R21, PT, P5 ;  /* 0x000000150000420c */ /* 0x000fe40003fa4150 */
[----:B------:R-:W-:Y:S02]  /*04a0*/  PLOP3.LUT P1, PT, PT, PT, PT, 0x80, 0x8 ;  /* 0x000000000008781c */ /* 0x000fe40003f2f070 */
[----:B------:R-:W-:Y:S02]  /*04b0*/  @P4 PLOP3.LUT P1, PT, P5, PT, PT, 0x80, 0x8 ;  /* 0x000000000008481c */ /* 0x000fe40002f2f070 */
[----:B------:R-:W-:-:S05]  /*04c0*/  @P3 IADD3 R22, P5, PT, R10, 0x1000000, RZ ;  /* 0x010000000a163810 */ /* 0x000fca0007fbe0ff */
[----:B------:R-:W-:Y:S01]  /*04d0*/  @P3 IMAD.X R23, RZ, RZ, R11, P5 ;  /* 0x000000ffff173224 */ /* 0x000fe200028e060b */
[----:B------:R-:W-:Y:S01]  /*04e0*/  @P4 ISETP.NE.U32.AND P5, PT, R17, -0x1, PT ;  /* 0xffffffff1100480c */ /* 0x000fe20003fa5070 */
[----:B------:R-:W-:-:S03]  /*04f0*/  @P0 IMAD.WIDE R10, R15, 0x4, R6 ;  /* 0x000000040f0a0825 */ /* 0x000fc600078e0206 */
[----:B------:R-:W-:Y:S01]  /*0500*/  @P4 ISETP.NE.AND.EX P5, PT, R21, -0x1, PT, P5 ;  /* 0xffffffff1500480c */ /* 0x000fe20003fa5350 */
[----:B------:R-:W2:Y:S03]  /*0510*/  @P3 LDG.E R23, desc[UR4][R22.64+-0x320000] ;  /* 0xce00000416173981 */ /* 0x000ea6000c1e1900 */
[----:B0-----:R-:W-:Y:S02]  /*0520*/  @P4 SEL R18, RZ, 0xffffffff, !P5 ;  /* 0xffffffffff124807 */ /* 0x001fe40006800000 */
[----:B------:R-:W-:-:S05]  /*0530*/  @P0 IADD3 R14, P5, PT, R10, 0x1000000, RZ ;  /* 0x010000000a0e0810 */ /* 0x000fca0007fbe0ff */
[----:B------:R-:W-:Y:S01]  /*0540*/  @P0 IMAD.X R15, RZ, RZ, R11, P5 ;  /* 0x000000ffff0f0224 */ /* 0x000fe200028e060b */
[----:B------:R-:W-:-:S04]  /*0550*/  ISETP.NE.U32.AND P5, PT, R8, -0x1, PT ;  /* 0xffffffff0800780c */ /* 0x000fc80003fa5070 */
[----:B------:R-:W-:Y:S01]  /*0560*/  ISETP.NE.AND.EX P5, PT, R9, 0x7fffffff, PT, P5 ;  /* 0x7fffffff0900780c */ /* 0x000fe20003fa5350 */
[----:B------:R-:W-:Y:S01]  /*0570*/  VIADD R9, R13, 0x6 ;  /* 0x000000060d097836 */ /* 0x000fe20000000000 */
[----:B------:R0:W3:Y:S03]  /*0580*/  @P0 LDG.E R25, desc[UR4][R14.64+-0x320000] ;  /* 0xce0000040e190981 */ /* 0x0000e6000c1e1900 */
[----:B------:R-:W-:-:S06]  /*0590*/  IMAD.WIDE R8, R9, 0x10, R6 ;  /* 0x0000001009087825 */ /* 0x000fcc00078e0206 */
[----:B------:R-:W5:Y:S04]  /*05a0*/  LDG.E.64 R8, desc[UR4][R8.64+0x100008] ;  /* 0x1000080408087981 */ /* 0x000f68000c1e1b00 */
[----:B------:R-:W3:Y:S01]  /*05b0*/  @P5 LDG.E R27, desc[UR4][R4.64+0x100050] ;  /* 0x10005004041b5981 */ /* 0x000ee2000c1e1900 */
[----:B0-----:R-:W-:-:S06]  /*05c0*/  IMAD.WIDE R14, R29, 0x10, R6 ;  /* 0x000000101d0e7825 */ /* 0x001fcc00078e0206 */
[----:B------:R-:W5:Y:S01]  /*05d0*/  LDG.E.64 R14, desc[UR4][R14.64+0x100008] ;  /* 0x100008040e0e7981 */ /* 0x000f62000c1e1b00 */
[----:B------:R-:W-:-:S04]  /*05e0*/  VIADD R11, R13, 0x7 ;  /* 0x000000070d0b7836 */ /* 0x000fc80000000000 */
[----:B------:R-:W-:-:S06]  /*05f0*/  IMAD.WIDE R10, R11, 0x10, R6 ;  /* 0x000000100b0a7825 */ /* 0x000fcc00078e0206 */
[----:B------:R-:W5:Y:S01]  /*0600*/  LDG.E.64 R10, desc[UR4][R10.64+0x100008] ;  /* 0x100008040a0a7981 */ /* 0x000f62000c1e1b00 */
[----:B------:R-:W-:-:S04]  /*0610*/  VIADD R13, R13, 0x9 ;  /* 0x000000090d0d7836 */ /* 0x000fc80000000000 */
[----:B------:R-:W-:-:S06]  /*0620*/  IMAD.WIDE R12, R13, 0x10, R6 ;  /* 0x000000100d0c7825 */ /* 0x000fcc00078e0206 */
[----:B------:R-:W5:Y:S01]  /*0630*/  LDG.E.64 R12, desc[UR4][R12.64+0x100008] ;  /* 0x100008040c0c7981 */ /* 0x000f62000c1e1b00 */
[----:B------:R-:W-:Y:S02]  /*0640*/  @!P1 SEL R18, RZ, 0xffffffff, !P6 ;  /* 0xffffffffff129807 */ /* 0x000fe40007000000 */
[----:B------:R-:W-:-:S04]  /*0650*/  @P4 ISETP.LT.U32.AND P1, PT, R16, R17, PT ;  /* 0x000000111000420c */ /* 0x000fc80003f21070 */
[----:B------:R-:W-:-:S04]  /*0660*/  @P4 ISETP.LT.U32.AND.EX P1, PT, R0, R21, PT, P1 ;  /* 0x000000150000420c */ /* 0x000fc80003f21110 */
[----:B------:R-:W-:Y:S02]  /*0670*/  @P4 SEL R16, R16, R17, P1 ;  /* 0x0000001110104207 */ /* 0x000fe40000800000 */
[----:B------:R-:W-:Y:S02]  /*0680*/  @P4 SEL R0, R0, R21, P1 ;  /* 0x0000001500004207 */ /* 0x000fe40000800000 */
[----:B----4-:R-:W-:Y:S02]  /*0690*/  @P2 SHF.R.S32.HI R21, RZ, 0x1f, R19 ;  /* 0x0000001fff152819 */ /* 0x010fe40000011413 */
[----:B------:R-:W-:Y:S02]  /*06a0*/  @P2 ISETP.GT.U32.AND P1, PT, R16, R19, PT ;  /* 0x000000131000220c */ /* 0x000fe40003f24070 */
[----:B------:R-:W-:Y:S02]  /*06b0*/  @P4 LOP3.LUT R18, R18, 0x1, RZ, 0xc0, !PT ;  /* 0x0000000112124812 */ /* 0x000fe400078ec0ff */
[----:B------:R-:W-:-:S02]  /*06c0*/  @P2 ISETP.GT.U32.AND.EX P1, PT, R0, R21, PT, P1 ;  /* 0x000000150000220c */ /* 0x000fc40003f24110 */
[----:B------:R-:W-:Y:S02]  /*06d0*/  @P4 ISETP.EQ.U32.AND P6, PT, R18, 0x1, PT ;  /* 0x000000011200480c */ /* 0x000fe40003fc2070 */
[----:B------:R-:W-:Y:S02]  /*06e0*/  PLOP3.LUT P4, PT, PT, PT, PT, 0x80, 0x8 ;  /* 0x000000000008781c */ /* 0x000fe40003f8f070 */
[----:B------:R-:W-:Y:S02]  /*06f0*/  @P2 PLOP3.LUT P4, PT, P1, PT, PT, 0x80, 0x8 ;  /* 0x000000000008281c */ /* 0x000fe40000f8f070 */
[----:B------:R-:W-:-:S04]  /*0700*/  @P2 ISETP.NE.U32.AND P1, PT, R19, -0x1, PT ;  /* 0xffffffff1300280c */ /* 0x000fc80003f25070 */
[----:B------:R-:W-:-:S04]  /*0710*/  @P2 ISETP.NE.AND.EX P1, PT, R21, -0x1, PT, P1 ;  /* 0xffffffff1500280c */ /* 0x000fc80003f25310 */
[----:B------:R-:W-:Y:S02]  /*0720*/  @P2 SEL R17, RZ, 0xffffffff, !P1 ;  /* 0xffffffffff112807 */ /* 0x000fe40004800000 */
[----:B------:R-:W-:-:S04]  /*0730*/  @P2 ISETP.LT.U32.AND P1, PT, R16, R19, PT ;  /* 0x000000131000220c */ /* 0x000fc80003f21070 */
[----:B------:R-:W-:-:S04]  /*0740*/  @P2 ISETP.LT.U32.AND.EX P1, PT, R0, R21, PT, P1 ;  /* 0x000000150000220c */ /* 0x000fc80003f21110 */
[----:B------:R-:W-:Y:S02]  /*0750*/  @P2 SEL R16, R16, R19, P1 ;  /* 0x0000001310102207 */ /* 0x000fe40000800000 */
[----:B------:R-:W-:Y:S02]  /*0760*/  @!P4 SEL R17, RZ, 0xffffffff, !P6 ;  /* 0xffffffffff11c807 */ /* 0x000fe40007000000 */
[----:B------:R-:W-:Y:S02]  /*0770*/  @P2 SEL R0, R0, R21, P1 ;  /* 0x0000001500002207 */ /* 0x000fe40000800000 */
[----:B------:R-:W-:Y:S02]  /*0780*/  PLOP3.LUT P1, PT, PT, PT, PT, 0x80, 0x8 ;  /* 0x000000000008781c */ /* 0x000fe40003f2f070 */
[----:B------:R-:W-:-:S04]  /*0790*/  @P2 LOP3.LUT R17, R17, 0x1, RZ, 0xc0, !PT ;  /* 0x0000000111112812 */ /* 0x000fc800078ec0ff */
[----:B------:R-:W-:Y:S02]  /*07a0*/  @P2 ISETP.EQ.U32.AND P6, PT, R17, 0x1, PT ;  /* 0x000000011100280c */ /* 0x000fe40003fc2070 */
[----:B--2---:R-:W-:Y:S02]  /*07b0*/  @P3 SHF.R.S32.HI R19, RZ, 0x1f, R23 ;  /* 0x0000001fff133819 */ /* 0x004fe40000011417 */
[----:B------:R-:W-:-:S04]  /*07c0*/  @P3 ISETP.GT.U32.AND P4, PT, R16, R23, PT ;  /* 0x000000171000320c */ /* 0x000fc80003f84070 */
[----:B------:R-:W-:-:S04]  /*07d0*/  @P3 ISETP.GT.U32.AND.EX P4, PT, R0, R19, PT, P4 ;  /* 0x000000130000320c */ /* 0x000fc80003f84140 */
[----:B------:R-:W-:Y:S02]  /*07e0*/  @P3 PLOP3.LUT P1, PT, P4, PT, PT, 0x80, 0x8 ;  /* 0x000000000008381c */ /* 0x000fe4000272f070 */
[----:B------:R-:W-:Y:S02]  /*07f0*/  @P3 ISETP.NE.U32.AND P4, PT, R23, -0x1, PT ;  /* 0xffffffff1700380c */ /* 0x000fe40003f85070 */
[----:B------:R-:W-:Y:S02]  /*0800*/  @P3 ISETP.LT.U32.AND P2, PT, R16, R23, PT ;  /* 0x000000171000320c */ /* 0x000fe40003f41070 */
[----:B------:R-:W-:Y:S02]  /*0810*/  @P3 ISETP.NE.AND.EX P4, PT, R19, -0x1, PT, P4 ;  /* 0xffffffff1300380c */ /* 0x000fe40003f85340 */
[----:B------:R-:W-:Y:S02]  /*0820*/  @P3 ISETP.LT.U32.AND.EX P2, PT, R0, R19, PT, P2 ;  /* 0x000000130000320c */ /* 0x000fe40003f41120 */
[----:B------:R-:W-:-:S03]  /*0830*/  @P3 SEL R17, RZ, 0xffffffff, !P4 ;  /* 0xffffffffff113807 */ /* 0x000fc60006000000 */
[----:B------:R-:W-:Y:S02]  /*0840*/  @!P1 SEL R17, RZ, 0xffffffff, !P6 ;  /* 0xffffffffff119807 */ /* 0x000fe40007000000 */
[----:B------:R-:W-:Y:S02]  /*0850*/  @P3 SEL R0, R0, R19, P2 ;  /* 0x0000001300003207 */ /* 0x000fe40001000000 */
[----:B------:R-:W-:Y:S01]  /*0860*/  @P3 LOP3.LUT R17, R17, 0x1, RZ, 0xc0, !PT ;  /* 0x0000000111113812 */ /* 0x000fe200078ec0ff */
[----:B---3--:R-:W-:Y:S01]  /*0870*/  @P5 IMAD.WIDE R18, R27, 0x4, R6 ;  /* 0x000000041b125825 */ /* 0x008fe200078e0206 */
[----:B-----5:R-:W-:Y:S02]  /*0880*/  ISETP.NE.U32.AND P4, PT, R8, -0x1, PT ;  /* 0xffffffff0800780c */ /* 0x020fe40003f85070 */
[----:B------:R-:W-:Y:S02]  /*0890*/  @P3 SEL R16, R16, R23, P2 ;  /* 0x0000001710103207 */ /* 0x000fe40001000000 */
[----:B------:R-:W-:-:S02]  /*08a0*/  @P3 ISETP.EQ.U32.AND P6, PT, R17, 0x1, PT ;  /* 0x000000011100380c */ /* 0x000fc40003fc2070 */
[----:B------:R-:W-:Y:S02]  /*08b0*/  @P5 IADD3 R8, P3, PT, R18, 0x1000000, RZ ;  /* 0x0100000012085810 */ /* 0x000fe40007f7e0ff */
[----:B------:R-:W-:Y:S02]  /*08c0*/  ISETP.NE.AND.EX P4, PT, R9, 0x7fffffff, PT, P4 ;  /* 0x7fffffff0900780c */ /* 0x000fe40003f85340 */
[----:B------:R-:W-:Y:S01]  /*08d0*/  @P0 SHF.R.S32.HI R21, RZ, 0x1f, R25 ;  /* 0x0000001fff150819 */ /* 0x000fe20000011419 */
[----:B------:R-:W-:Y:S01]  /*08e0*/  @P5 IMAD.X R9, RZ, RZ, R19, P3 ;  /* 0x000000ffff095224 */ /* 0x000fe200018e0613 */
[----:B------:R-:W-:Y:S02]  /*08f0*/  @P0 ISETP.GT.U32.AND P2, PT, R16, R25, PT ;  /* 0x000000191000020c */ /* 0x000fe40003f44070 */
[----:B------:R-:W-:Y:S02]  /*0900*/  ISETP.NE.U32.AND P3, PT, R14, -0x1, PT ;  /* 0xffffffff0e00780c */ /* 0x000fe40003f65070 */
[----:B------:R-:W-:Y:S01]  /*0910*/  @P0 ISETP.GT.U32.AND.EX P1, PT, R0, R21, PT, P2 ;  /* 0x000000150000020c */ /* 0x000fe20003f24120 */
[----:B------:R-:W2:Y:S01]  /*0920*/  @P5 LDG.E R9, desc[UR4][R8.64+-0x320000] ;  /* 0xce00000408095981 */ /* 0x000ea2000c1e1900 */
[----:B------:R-:W-:-:S02]  /*0930*/  PLOP3.LUT P2, PT, PT, PT, PT, 0x80, 0x8 ;  /* 0x000000000008781c */ /* 0x000fc40003f4f070 */
[----:B------:R-:W-:Y:S02]  /*0940*/  @P0 PLOP3.LUT P2, PT, P1, PT, PT, 0x80, 0x8 ;  /* 0x000000000008081c */ /* 0x000fe40000f4f070 */
[----:B------:R-:W-:Y:S02]  /*0950*/  ISETP.NE.AND.EX P3, PT, R15, 0x7fffffff, PT, P3 ;  /* 0x7fffffff0f00780c */ /* 0x000fe40003f65330 */
[----:B------:R-:W3:Y:S01]  /*0960*/  @P4 LDG.E R15, desc[UR4][R4.64+0x100060] ;  /* 0x10006004040f4981 */ /* 0x000ee2000c1e1900 */
[----:B------:R-:W-:-:S04]  /*0970*/  @P0 ISETP.NE.U32.AND P1, PT, R25, -0x1, PT ;  /* 0xffffffff1900080c */ /* 0x000fc80003f25070 */
[----:B------:R-:W-:-:S04]  /*0980*/  @P0 ISETP.NE.AND.EX P1, PT, R21, -0x1, PT, P1 ;  /* 0xffffffff1500080c */ /* 0x000fc80003f25310 */
[----:B------:R-:W-:Y:S02]  /*0990*/  @P0 SEL R17, RZ, 0xffffffff, !P1 ;  /* 0xffffffffff110807 */ /* 0x000fe40004800000 */
[----:B------:R-:W-:Y:S02]  /*09a0*/  @!P2 SEL R17, RZ, 0xffffffff, !P6 ;  /* 0xffffffffff11a807 */ /* 0x000fe40007000000 */
[----:B------:R-:W-:-:S04]  /*09b0*/  ISETP.NE.U32.AND P2, PT, R10, -0x1, PT ;  /* 0xffffffff0a00780c */ /* 0x000fc80003f45070 */
[----:B------:R-:W-:Y:S02]  /*09c0*/  ISETP.NE.AND.EX P2, PT, R11, 0x7fffffff, PT, P2 ;  /* 0x7fffffff0b00780c */ /* 0x000fe40003f45320 */
[----:B------:R-:W-:-:S11]  /*09d0*/  @P0 ISETP.LT.U32.AND P1, PT, R16, R25, PT ;  /* 0x000000191000020c */ /* 0x000fd60003f21070 */
[----:B------:R-:W4:Y:S01]  /*09e0*/  @P2 LDG.E R19, desc[UR4][R4.64+0x100070] ;  /* 0x1000700404132981 */ /* 0x000f22000c1e1900 */
[----:B------:R-:W-:-:S04]  /*09f0*/  @P0 ISETP.LT.U32.AND.EX P1, PT, R0, R21, PT, P1 ;  /* 0x000000150000020c */ /* 0x000fc80003f21110 */
[----:B------:R-:W-:Y:S02]  /*0a00*/  @P0 SEL R16, R16, R25, P1 ;  /* 0x0000001910100207 */ /* 0x000fe40000800000 */
[----:B------:R-:W-:Y:S02]  /*0a10*/  @P0 SEL R0, R0, R21, P1 ;  /* 0x0000001500000207 */ /* 0x000fe40000800000 */
[----:B------:R-:W-:Y:S01]  /*0a20*/  ISETP.NE.U32.AND P1, PT, R12, -0x1, PT ;  /* 0xffffffff0c00780c */ /* 0x000fe20003f25070 */
[----:B------:R-:W5:Y:S03]  /*0a30*/  @P3 LDG.E R21, desc[UR4][R4.64+0x100080] ;  /* 0x1000800404153981 */ /* 0x000f66000c1e1900 */
[----:B------:R-:W-:-:S13]  /*0a40*/  ISETP.NE.AND.EX P1, PT, R13, 0x7fffffff, PT, P1 ;  /* 0x7fffffff0d00780c */ /* 0x000fda0003f25310 */
[----:B------:R0:W5:Y:S01]  /*0a50*/  @P1 LDG.E R23, desc[UR4][R4.64+0x100090] ;  /* 0x1000900404171981 */ /* 0x000162000c1e1900 */
[----:B------:R-:W-:-:S04]  /*0a60*/  @P0 LOP3.LUT R17, R17, 0x1, RZ, 0xc0, !PT ;  /* 0x0000000111110812 */ /* 0x000fc800078ec0ff */
[----:B------:R-:W-:Y:S02]  /*0a70*/  @P0 ISETP.EQ.U32.AND P6, PT, R17, 0x1, PT ;  /* 0x000000011100080c */ /* 0x000fe40003fc2070 */
[----:B--2---:R-:W-:Y:S02]  /*0a80*/  @P5 ISETP.NE.U32.AND P0, PT, R9, -0x1, PT ;  /* 0xffffffff0900580c */ /* 0x004fe40003f05070 */
[----:B------:R-:W-:-:S04]  /*0a90*/  @P5 SHF.R.S32.HI R11, RZ, 0x1f, R9 ;  /* 0x0000001fff0b5819 */ /* 0x000fc80000011409 */
[----:B------:R-:W-:Y:S01]  /*0aa0*/  @P5 ISETP.NE.AND.EX P0, PT, R11, -0x1, PT, P0 ;  /* 0xffffffff0b00580c */ /* 0x000fe20003f05300 */
[----:B---3--:R-:W-:-:S03]  /*0ab0*/  @P4 IMAD.WIDE R12, R15, 0x4, R6 ;  /* 0x000000040f0c4825 */ /* 0x008fc600078e0206 */
[----:B------:R-:W-:Y:S02]  /*0ac0*/  @P5 SEL R8, RZ, 0xffffffff, !P0 ;  /* 0xffffffffff085807 */ /* 0x000fe40004000000 */
[----:B------:R-:W-:-:S05]  /*0ad0*/  @P4 IADD3 R12, P0, PT, R12, 0x1000000, RZ ;  /* 0x010000000c0c4810 */ /* 0x000fca0007f1e0ff */
[----:B------:R-:W-:-:S06]  /*0ae0*/  @P4 IMAD.X R13, RZ, RZ, R13, P0 ;  /* 0x000000ffff0d4224 */ /* 0x000fcc00000e060d */
[----:B------:R-:W2:Y:S01]  /*0af0*/  @P4 LDG.E R13, desc[UR4][R12.64+-0x320000] ;  /* 0xce0000040c0d4981 */ /* 0x000ea2000c1e1900 */
[----:B----4-:R-:W-:-:S03]  /*0b00*/  @P2 IMAD.WIDE R14, R19, 0x4, R6 ;  /* 0x00000004130e2825 */ /* 0x010fc600078e0206 */
[----:B0-----:R-:W-:-:S05]  /*0b10*/  @P2 IADD3 R4, P0, PT, R14, 0x1000000, RZ ;  /* 0x010000000e042810 */ /* 0x001fca0007f1e0ff */
[----:B------:R-:W-:Y:S02]  /*0b20*/  @P2 IMAD.X R5, RZ, RZ, R15, P0 ;  /* 0x000000ffff052224 */ /* 0x000fe400000e060f */
[----:B-----5:R-:W-:-:S04]  /*0b30*/  @P3 IMAD.WIDE R18, R21, 0x4, R6 ;  /* 0x0000000415123825 */ /* 0x020fc800078e0206 */
[----:B------:R0:W3:Y:S01]  /*0b40*/  @P2 LDG.E R5, desc[UR4][R4.64+-0x320000] ;  /* 0xce00000404052981 */ /* 0x0000e2000c1e1900 */
[----:B------:R-:W-:-:S05]  /*0b50*/  @P3 IADD3 R14, P0, PT, R18, 0x1000000, RZ ;  /* 0x01000000120e3810 */ /* 0x000fca0007f1e0ff */
[----:B------:R-:W-:Y:S02]  /*0b60*/  @P3 IMAD.X R15, RZ, RZ, R19, P0 ;  /* 0x000000ffff0f3224 */ /* 0x000fe400000e0613 */
[----:B------:R-:W-:-:S04]  /*0b70*/  @P1 IMAD.WIDE R6, R23, 0x4, R6 ;  /* 0x0000000417061825 */ /* 0x000fc800078e0206 */
[----:B------:R-:W4:Y:S01]  /*0b80*/  @P3 LDG.E R15, desc[UR4][R14.64+-0x320000] ;  /* 0xce0000040e0f3981 */ /* 0x000f22000c1e1900 */
[----:B------:R-:W-:-:S05]  /*0b90*/  @P1 IADD3 R6, P0, PT, R6, 0x1000000, RZ ;  /* 0x0100000006061810 */ /* 0x000fca0007f1e0ff */
[----:B------:R-:W-:-:S06]  /*0ba0*/  @P1 IMAD.X R7, RZ, RZ, R7, P0 ;  /* 0x000000ffff071224 */ /* 0x000fcc00000e0607 */
[----:B------:R-:W5:Y:S01]  /*0bb0*/  @P1 LDG.E R7, desc[UR4][R6.64+-0x320000] ;  /* 0xce00000406071981 */ /* 0x000f62000c1e1900 */
[----:B------:R-:W-:Y:S02]  /*0bc0*/  @P5 ISETP.GT.U32.AND P0, PT, R16, R9, PT ;  /* 0x000000091000520c */ /* 0x000fe40003f04070 */
[----:B------:R-:W-:Y:S02]  /*0bd0*/  P2R R10, PR, RZ, 0x40 ;  /* 0x00000040ff0a7803 */ /* 0x000fe40000000000 */
[----:B------:R-:W-:Y:S02]  /*0be0*/  @P5 ISETP.GT.U32.AND.EX P6, PT, R0, R11, PT, P0 ;  /* 0x0000000b0000520c */ /* 0x000fe40003fc4100 */
[----:B------:R-:W-:Y:S02]  /*0bf0*/  PLOP3.LUT P0, PT, PT, PT, PT, 0x80, 0x8 ;  /* 0x000000000008781c */ /* 0x000fe40003f0f070 */
[----:B------:R-:W-:Y:S02]  /*0c00*/  @P5 PLOP3.LUT P0, PT, P6, PT, PT, 0x80, 0x8 ;  /* 0x000000000008581c */ /* 0x000fe4000370f070 */
[----:B------:R-:W-:-:S11]  /*0c10*/  ISETP.NE.AND P6, PT, R10, RZ, PT ;  /* 0x000000ff0a00720c */ /* 0x000fd60003fc5270 */
[----:B------:R-:W-:Y:S02]  /*0c20*/  @!P0 SEL R8, RZ, 0xffffffff, !P6 ;  /* 0xffffffffff088807 */ /* 0x000fe40007000000 */
[----:B------:R-:W-:-:S04]  /*0c30*/  @P5 ISETP.LT.U32.AND P0, PT, R16, R9, PT ;  /* 0x000000091000520c */ /* 0x000fc80003f01070 */
[----:B------:R-:W-:-:S04]  /*0c40*/  @P5 ISETP.LT.U32.AND.EX P0, PT, R0, R11, PT, P0 ;  /* 0x0000000b0000520c */ /* 0x000fc80003f01100 */
[----:B------:R-:W-:Y:S02]  /*0c50*/  @P5 SEL R16, R16, R9, P0 ;  /* 0x0000000910105207 */ /* 0x000fe40000000000 */
[----:B------:R-:W-:Y:S02]  /*0c60*/  @P5 SEL R0, R0, R11, P0 ;  /* 0x0000000b00005207 */ /* 0x000fe40000000000 */
[----:B------:R-:W-:-:S04]  /*0c70*/  @P5 LOP3.LUT R8, R8, 0x1, RZ, 0xc0, !PT ;  /* 0x0000000108085812 */ /* 0x000fc800078ec0ff */
[----:B------:R-:W-:Y:S02]  /*0c80*/  @P5 ISETP.EQ.U32.AND P6, PT, R8, 0x1, PT ;  /* 0x000000010800580c */ /* 0x000fe40003fc2070 */
[----:B------:R-:W-:Y:S02]  /*0c90*/  PLOP3.LUT P5, PT, PT, PT, PT, 0x80, 0x8 ;  /* 0x000000000008781c */ /* 0x000fe40003faf070 */
[----:B--2---:R-:W-:Y:S02]  /*0ca0*/  @P4 SHF.R.S32.HI R9, RZ, 0x1f, R13 ;  /* 0x0000001fff094819 */ /* 0x004fe4000001140d */
[----:B------:R-:W-:-:S04]  /*0cb0*/  @P4 ISETP.GT.U32.AND P0, PT, R16, R13, PT ;  /* 0x0000000d1000420c */ /* 0x000fc80003f04070 */
[----:B------:R-:W-:-:S04]  /*0cc0*/  @P4 ISETP.GT.U32.AND.EX P0, PT, R0, R9, PT, P0 ;  /* 0x000000090000420c */ /* 0x000fc80003f04100 */
[----:B------:R-:W-:Y:S02]  /*0cd0*/  @P4 PLOP3.LUT P5, PT, P0, PT, PT, 0x80, 0x8 ;  /* 0x000000000008481c */ /* 0x000fe400007af070 */
[----:B------:R-:W-:-:S04]  /*0ce0*/  @P4 ISETP.NE.U32.AND P0, PT, R13, -0x1, PT ;  /* 0xffffffff0d00480c */ /* 0x000fc80003f05070 */
[----:B------:R-:W-:-:S04]  /*0cf0*/  @P4 ISETP.NE.AND.EX P0, PT, R9, -0x1, PT, P0 ;  /* 0xffffffff0900480c */ /* 0x000fc80003f05300 */
[----:B0-----:R-:W-:Y:S02]  /*0d00*/  @P4 SEL R4, RZ, 0xffffffff, !P0 ;  /* 0xffffffffff044807 */ /* 0x001fe40004000000 */
[----:B------:R-:W-:-:S04]  /*0d10*/  @P4 ISETP.LT.U32.AND P0, PT, R16, R13, PT ;  /* 0x0000000d1000420c */ /* 0x000fc80003f01070 */
[----:B------:R-:W-:Y:S02]  /*0d20*/  @P4 ISETP.LT.U32.AND.EX P0, PT, R0, R9, PT, P0 ;  /* 0x000000090000420c */ /* 0x000fe40003f01100 */
[----:B------:R-:W-:Y:S02]  /*0d30*/  @!P5 SEL R4, RZ, 0xffffffff, !P6 ;  /* 0xffffffffff04d807 */ /* 0x000fe40007000000 */
[----:B------:R-:W-:Y:S02]  /*0d40*/  @P4 SEL R16, R16, R13, P0 ;  /* 0x0000000d10104207 */ /* 0x000fe40000000000 */
[----:B------:R-:W-:Y:S02]  /*0d50*/  @P4 SEL R0, R0, R9, P0 ;  /* 0x0000000900004207 */ /* 0x000fe40000000000 */
[----:B---3--:R-:W-:Y:S02]  /*0d60*/  @P2 SHF.R.S32.HI R9, RZ, 0x1f, R5 ;  /* 0x0000001fff092819 */ /* 0x008fe40000011405 */
[----:B------:R-:W-:-:S02]  /*0d70*/  @P2 ISETP.GT.U32.AND P5, PT, R16, R5, PT ;  /* 0x000000051000220c */ /* 0x000fc40003fa4070 */
[----:B------:R-:W-:Y:S02]  /*0d80*/  @P4 LOP3.LUT R4, R4, 0x1, RZ, 0xc0, !PT ;  /* 0x0000000104044812 */ /* 0x000fe400078ec0ff */
[----:B------:R-:W-:Y:S02]  /*0d90*/  @P2 ISETP.GT.U32.AND.EX P5, PT, R0, R9, PT, P5 ;  /* 0x000000090000220c */ /* 0x000fe40003fa4150 */
[----:B------:R-:W-:Y:S02]  /*0da0*/  @P4 ISETP.EQ.U32.AND P6, PT, R4, 0x1, PT ;  /* 0x000000010400480c */ /* 0x000fe40003fc2070 */
[----:B------:R-:W-:Y:S02]  /*0db0*/  @P2 ISETP.LT.U32.AND P4, PT, R16, R5, PT ;  /* 0x000000051000220c */ /* 0x000fe40003f81070 */
[----:B------:R-:W-:Y:S02]  /*0dc0*/  PLOP3.LUT P0, PT, PT, PT, PT, 0x80, 0x8 ;  /* 0x000000000008781c */ /* 0x000fe40003f0f070 */
[----:B------:R-:W-:-:S02]  /*0dd0*/  @P2 PLOP3.LUT P0, PT, P5, PT, PT, 0x80, 0x8 ;  /* 0x000000000008281c */ /* 0x000fc40002f0f070 */
[----:B------:R-:W-:Y:S02]  /*0de0*/  @P2 ISETP.NE.U32.AND P5, PT, R5, -0x1, PT ;  /* 0xffffffff0500280c */ /* 0x000fe40003fa5070 */
[----:B------:R-:W-:Y:S02]  /*0df0*/  @P2 ISETP.LT.U32.AND.EX P4, PT, R0, R9, PT, P4 ;  /* 0x000000090000220c */ /* 0x000fe40003f81140 */
[----:B------:R-:W-:Y:S02]  /*0e00*/  @P2 ISETP.NE.AND.EX P5, PT, R9, -0x1, PT, P5 ;  /* 0xffffffff0900280c */ /* 0x000fe40003fa5350 */
[----:B------:R-:W-:Y:S02]  /*0e10*/  @P2 SEL R16, R16, R5, P4 ;  /* 0x0000000510102207 */ /* 0x000fe40002000000 */
[----:B------:R-:W-:Y:S02]  /*0e20*/  @P2 SEL R4, RZ, 0xffffffff, !P5 ;  /* 0xffffffffff042807 */ /* 0x000fe40006800000 */
[----:B------:R-:W-:-:S02]  /*0e30*/  @P2 SEL R0, R0, R9, P4 ;  /* 0x0000000900002207 */ /* 0x000fc40002000000 */
[----:B----4-:R-:W-:Y:S02]  /*0e40*/  @P3 SHF.R.S32.HI R5, RZ, 0x1f, R15 ;  /* 0x0000001fff053819 */ /* 0x010fe4000001140f */
[CC--:B------:R-:W-:Y:S02]  /*0e50*/  @P3 ISETP.LT.U32.AND P4, PT, R16.reuse, R15.reuse, PT ;  /* 0x0000000f1000320c */ /* 0x0c0fe40003f81070 */
[----:B------:R-:W-:Y:S02]  /*0e60*/  @P3 ISETP.GT.U32.AND P5, PT, R16, R15, PT ;  /* 0x0000000f1000320c */ /* 0x000fe40003fa4070 */
[----:B------:R-:W-:Y:S02]  /*0e70*/  @!P0 SEL R4, RZ, 0xffffffff, !P6 ;  /* 0xffffffffff048807 */ /* 0x000fe40007000000 */
[CC--:B------:R-:W-:Y:S02]  /*0e80*/  @P3 ISETP.LT.U32.AND.EX P4, PT, R0.reuse, R5.reuse, PT, P4 ;  /* 0x000000050000320c */ /* 0x0c0fe40003f81140 */
[----:B------:R-:W-:-:S02]  /*0e90*/  @P3 ISETP.GT.U32.AND.EX P5, PT, R0, R5, PT, P5 ;  /* 0x000000050000320c */ /* 0x000fc40003fa4150 */
[----:B------:R-:W-:Y:S02]  /*0ea0*/  @P2 LOP3.LUT R4, R4, 0x1, RZ, 0xc0, !PT ;  /* 0x0000000104042812 */ /* 0x000fe400078ec0ff */
[----:B------:R-:W-:Y:S02]  /*0eb0*/  PLOP3.LUT P0, PT, PT, PT, PT, 0x80, 0x8 ;  /* 0x000000000008781c */ /* 0x000fe40003f0f070 */
[----:B------:R-:W-:Y:S02]  /*0ec0*/  @P3 SEL R16, R16, R15, P4 ;  /* 0x0000000f10103207 */ /* 0x000fe40002000000 */
[----:B------:R-:W-:Y:S02]  /*0ed0*/  @P3 PLOP3.LUT P0, PT, P5, PT, PT, 0x80, 0x8 ;  /* 0x000000000008381c */ /* 0x000fe40002f0f070 */
[----:B------:R-:W-:Y:S02]  /*0ee0*/  @P2 ISETP.EQ.U32.AND P6, PT, R4, 0x1, PT ;  /* 0x000000010400280c */ /* 0x000fe40003fc2070 */
[----:B------:R-:W-:-:S02]  /*0ef0*/  @P3 ISETP.NE.U32.AND P5, PT, R15, -0x1, PT ;  /* 0xffffffff0f00380c */ /* 0x000fc40003fa5070 */
[----:B-----5:R-:W-:Y:S02]  /*0f00*/  @P1 ISETP.GT.U32.AND P2, PT, R16, R7, PT ;  /* 0x000000071000120c */ /* 0x020fe40003f44070 */
[----:B------:R-:W-:Y:S02]  /*0f10*/  @P1 SHF.R.S32.HI R9, RZ, 0x1f, R7 ;  /* 0x0000001fff091819 */ /* 0x000fe40000011407 */
[----:B------:R-:W-:Y:S02]  /*0f20*/  @P3 SEL R0, R0, R5, P4 ;  /* 0x0000000500003207 */ /* 0x000fe40002000000 */
[----:B------:R-:W-:Y:S02]  /*0f30*/  @P3 ISETP.NE.AND.EX P5, PT, R5, -0x1, PT, P5 ;  /* 0xffffffff0500380c */ /* 0x000fe40003fa5350 */
[----:B------:R-:W-:Y:S02]  /*0f40*/  @P1 ISETP.GT.U32.AND.EX P4, PT, R0, R9, PT, P2 ;  /* 0x000000090000120c */ /* 0x000fe40003f84120 */
[----:B------:R-:W-:-:S02]  /*0f50*/  PLOP3.LUT P2, PT, PT, PT, PT, 0x80, 0x8 ;  /* 0x000000000008781c */ /* 0x000fc40003f4f070 */
[----:B------:R-:W-:Y:S02]  /*0f60*/  @P3 SEL R0, RZ, 0xffffffff, !P5 ;  /* 0xffffffffff003807 */ /* 0x000fe40006800000 */
[----:B------:R-:W-:Y:S02]  /*0f70*/  @P1 PLOP3.LUT P2, PT, P4, PT, PT, 0x80, 0x8 ;  /* 0x000000000008181c */ /* 0x000fe4000274f070 */
[----:B------:R-:W-:Y:S02]  /*0f80*/  @!P0 SEL R0, RZ, 0xffffffff, !P6 ;  /* 0xffffffffff008807 */ /* 0x000fe40007000000 */
[----:B------:R-:W-:Y:S02]  /*0f90*/  @P1 ISETP.NE.U32.AND P5, PT, R7, -0x1, PT ;  /* 0xffffffff0700180c */ /* 0x000fe40003fa5070 */
[----:B------:R-:W-:Y:S02]  /*0fa0*/  @P3 LOP3.LUT R0, R0, 0x1, RZ, 0xc0, !PT ;  /* 0x0000000100003812 */ /* 0x000fe400078ec0ff */
[----:B------:R-:W-:-:S02]  /*0fb0*/  @P1 ISETP.NE.AND.EX P0, PT, R9, -0x1, PT, P5 ;  /* 0xffffffff0900180c */ /* 0x000fc40003f05350 */
[----:B------:R-:W-:Y:S02]  /*0fc0*/  @P3 ISETP.EQ.U32.AND P6, PT, R0, 0x1, PT ;  /* 0x000000010000380c */ /* 0x000fe40003fc2070 */
[----:B------:R-:W-:Y:S02]  /*0fd0*/  @P1 SEL R4, RZ, 0xffffffff, !P0 ;  /* 0xffffffffff041807 */ /* 0x000fe40004000000 */
[----:B------:R-:W-:-:S04]  /*0fe0*/  @!P2 SEL R4, RZ, 0xffffffff, !P6 ;  /* 0xffffffffff04a807 */ /* 0x000fc80007000000 */
[----:B------:R-:W-:-:S04]  /*0ff0*/  @P1 LOP3.LUT R4, R4, 0x1, RZ, 0xc0, !PT ;  /* 0x0000000104041812 */ /* 0x000fc800078ec0ff */
[----:B------:R-:W-:-:S04]  /*1000*/  @P1 ISETP.EQ.U32.AND P6, PT, R4, 0x1, PT ;  /* 0x000000010400180c */ /* 0x000fc80003fc2070 */
[----:B------:R-:W-:-:S05]  /*1010*/  SEL R5, RZ, 0x1, !P6 ;  /* 0x00000001ff057807 */ /* 0x000fca0007000000 */
[----:B------:R-:W-:Y:S01]  /*1020*/  STG.E desc[UR4][R2.64+-0x320000], R5 ;  /* 0xce00000502007986 */ /* 0x000fe2000c101904 */
[----:B------:R-:W-:Y:S05]  /*1030*/  EXIT ;  /* 0x000000000000794d */ /* 0x000fea0003800000 */
.L_x_2:
        /* <DEDUP_REMOVED lines=12> */
.L_x_81:


//--------------------- .text._Z10pushKernelP5Graph --------------------------
	.section	.text._Z10pushKernelP5Graph,"ax",@progbits
	.align	128
        .global         _Z10pushKernelP5Graph
        .type           _Z10pushKernelP5Graph,@function
        .size           _Z10pushKernelP5Graph,(.L_x_82 - _Z10pushKernelP5Graph)
        .other          _Z10pushKernelP5Graph,@"STO_CUDA_ENTRY STV_DEFAULT"
_Z10pushKernelP5Graph:
.text._Z10pushKernelP5Graph:
[----:B------:R-:W-:Y:S01]  /*0000*/  LDC R1, c[0x0][0x37c] ;  /* 0x0000df00ff017b82 */ /* 0x000fe20000000800 */
[----:B------:R-:W0:Y:S01]  /*0010*/  LDCU.64 UR4, c[0x0][0x380] ;  /* 0x00007000ff0477ac */ /* 0x000e220008000a00 */
[----:B------:R-:W1:Y:S01]  /*0020*/  LDCU.64 UR8, c[0x0][0x358] ;  /* 0x00006b00ff0877ac */ /* 0x000e620008000a00 */
[----:B------:R-:W2:Y:S01]  /*0030*/  S2R R0, SR_TID.X ;  /* 0x0000000000007919 */ /* 0x000ea20000002100 */
[----:B------:R-:W3:Y:S01]  /*0040*/  S2R R6, SR_TID.Y ;  /* 0x0000000000067919 */ /* 0x000ee20000002200 */
[----:B------:R-:W3:Y:S03]  /*0050*/  S2R R9, SR_CTAID.Y ;  /* 0x0000000000097919 */ /* 0x000ee60000002600 */
[----:B------:R-:W2:Y:S01]  /*0060*/  LDC R7, c[0x0][0x360] ;  /* 0x0000d800ff077b82 */ /* 0x000ea20000000800 */
[----:B0-----:R-:W-:-:S04]  /*0070*/  UIADD3 UR6, UP0, UPT, UR4, 0x1000000, URZ ;  /* 0x0100000004067890 */ /* 0x001fc8000ff1e0ff */
[----:B------:R-:W-:-:S03]  /*0080*/  UIADD3.X UR4, UPT, UPT, URZ, UR5, URZ, UP0, !UPT ;  /* 0x00000005ff047290 */ /* 0x000fc600087fe4ff */
[----:B------:R-:W0:Y:S01]  /*0090*/  LDC.64 R2, c[0x0][0x380] ;  /* 0x0000e000ff027b82 */ /* 0x000e220000000a00 */
[----:B------:R-:W-:Y:S02]  /*00a0*/  IMAD.U32 R4, RZ, RZ, UR6 ;  /* 0x00000006ff047e24 */ /* 0x000fe4000f8e00ff */
[----:B------:R-:W-:-:S06]  /*00b0*/  IMAD.U32 R5, RZ, RZ, UR4 ;  /* 0x00000004ff057e24 */ /* 0x000fcc000f8e00ff */
[----:B-1----:R-:W4:Y:S01]  /*00c0*/  LDG.E R5, desc[UR8][R4.64+-0x25ffb0] ;  /* 0xda00500804057981 */ /* 0x002f22000c1e1900 */
[----:B------:R-:W2:Y:S01]  /*00d0*/  S2UR UR4, SR_CTAID.X ;  /* 0x00000000000479c3 */ /* 0x000ea20000002500 */
[----:B------:R-:W3:Y:S01]  /*00e0*/  LDCU UR5, c[0x0][0x364] ;  /* 0x00006c80ff0577ac */ /* 0x000ee20008000800 */
[----:B--2---:R-:W-:Y:S02]  /*00f0*/  IMAD R0, R7, UR4, R0 ;  /* 0x0000000407007c24 */ /* 0x004fe4000f8e0200 */
[----:B---3--:R-:W-:-:S04]  /*0100*/  IMAD R7, R9, UR5, R6 ;  /* 0x0000000509077c24 */ /* 0x008fc8000f8e0206 */
[----:B------:R-:W-:-:S04]  /*0110*/  IMAD R0, R0, 0x100, R7 ;  /* 0x0000010000007824 */ /* 0x000fc800078e0207 */
[----:B0-----:R-:W-:-:S03]  /*0120*/  IMAD.WIDE R2, R0, 0x4, R2 ;  /* 0x0000000400027825 */ /* 0x001fc600078e0202 */
[----:B------:R-:W-:Y:S01]  /*0130*/  IADD3 R6, P1, PT, R2, 0x1000000, RZ ;  /* 0x0100000002067810 */ /* 0x000fe20007f3e0ff */
[----:B------:R-:W-:-:S04]  /*0140*/  IMAD.WIDE R8, R0, 0x4, R2 ;  /* 0x0000000400087825 */ /* 0x000fc800078e0202 */
[----:B------:R-:W-:Y:S01]  /*0150*/  IMAD.X R7, RZ, RZ, R3, P1 ;  /* 0x000000ffff077224 */ /* 0x000fe200008e0603 */
[----:B------:R-:W-:-:S05]  /*0160*/  IADD3 R10, P2, PT, R8, 0x1000000, RZ ;  /* 0x01000000080a7810 */ /* 0x000fca0007f5e0ff */
[----:B------:R-:W-:Y:S01]  /*0170*/  IMAD.X R11, RZ, RZ, R9, P2 ;  /* 0x000000ffff0b7224 */ /* 0x000fe200010e0609 */
[----:B----4-:R-:W-:-:S13]  /*0180*/  ISETP.NE.AND P0, PT, R0, R5, PT ;  /* 0x000000050000720c */ /* 0x010fda0003f05270 */
[----:B------:R-:W-:Y:S05]  /*0190*/  @P0 EXIT ;  /* 0x000000000000094d */ /* 0x000fea0003800000 */
[----:B------:R0:W5:Y:S01]  /*01a0*/  LDG.E R2, desc[UR8][R6.64+-0x320000] ;  /* 0xce00000806027981 */ /* 0x000162000c1e1900 */
[----:B------:R-:W1:Y:S03]  /*01b0*/  LDCU.64 UR6, c[0x0][0x380] ;  /* 0x00007000ff0677ac */ /* 0x000e660008000a00 */
[----:B------:R-:W5:Y:S01]  /*01c0*/  LDG.E.64 R10, desc[UR8][R10.64+-0x2e0000] ;  /* 0xd20000080a0a7981 */ /* 0x000f62000c1e1b00 */
[----:B------:R-:W-:Y:S02]  /*01d0*/  IMAD R3, R0, 0xa, RZ ;  /* 0x0000000a00037824 */ /* 0x000fe400078e02ff */
[----:B------:R-:W-:Y:S01]  /*01e0*/  IMAD.MOV.U32 R4, RZ, RZ, RZ ;  /* 0x000000ffff047224 */ /* 0x000fe200078e00ff */
[----:B-1----:R-:W-:-:S04]  /*01f0*/  UIADD3 UR6, UP0, UPT, UR6, 0x100008, URZ ;  /* 0x0010000806067890 */ /* 0x002fc8000ff1e0ff */
[----:B0-----:R-:W-:-:S12]  /*0200*/  UIADD3.X UR7, UPT, UPT, URZ, UR7, URZ, UP0, !UPT ;  /* 0x00000007ff077290 */ /* 0x001fd800087fe4ff */
.L_x_78:
[----:B0-----:R-:W0:Y:S02]  /*0210*/  LDC.64 R6, c[0x0][0x380] ;  /* 0x0000e000ff067b82 */ /* 0x001e240000000a00 */
[----:B0---4-:R-:W-:-:S03]  /*0220*/  IMAD.WIDE.U32 R14, R4, 0x4, R6 ;  /* 0x00000004040e7825 */ /* 0x011fc600078e0006 */
[----:B------:R-:W-:-:S05]  /*0230*/  IADD3 R12, P0, PT, R14, 0x1000000, RZ ;  /* 0x010000000e0c7810 */ /* 0x000fca0007f1e0ff */
[----:B------:R-:W-:-:S06]  /*0240*/  IMAD.X R13, RZ, RZ, R15, P0 ;  /* 0x000000ffff0d7224 */ /* 0x000fcc00000e060f */
[----:B--2---:R-:W2:Y:S01]  /*0250*/  LDG.E R13, desc[UR8][R12.64+-0x320000] ;  /* 0xce0000080c0d7981 */ /* 0x004ea2000c1e1900 */
[----:B------:R-:W-:Y:S01]  /*0260*/  BSSY.RECONVERGENT B0, `(.L_x_3) ;  /* 0x000013e000007945 */ /* 0x000fe20003800200 */
[----:B--2--5:R-:W-:-:S13]  /*0270*/  ISETP.GE.U32.AND P0, PT, R13, R2, PT ;  /* 0x000000020d00720c */ /* 0x024fda0003f06070 */
[----:B-1-3--:R-:W-:Y:S05]  /*0280*/  @P0 BRA `(.L_x_4) ;  /* 0x0000000400580947 */ /* 0x00afea0003800000 */
[----:B------:R-:W0:Y:S01]  /*0290*/  LDCU.64 UR4, c[0x0][0x380] ;  /* 0x00007000ff0477ac */ /* 0x000e220008000a00 */
[----:B------:R-:W-:-:S05]  /*02a0*/  IMAD.WIDE.U32 R12, R4, 0x4, R14 ;  /* 0x00000004040c7825 */ /* 0x000fca00078e000e */
[----:B------:R-:W2:Y:S01]  /*02b0*/  LDG.E.64 R14, desc[UR8][R12.64] ;  /* 0x000000080c0e7981 */ /* 0x000ea2000c1e1b00 */
[----:B0-----:R-:W-:-:S04]  /*02c0*/  UIADD3 UR10, UP0, UPT, UR4, 0x1000000, URZ ;  /* 0x01000000040a7890 */ /* 0x001fc8000ff1e0ff */
[----:B------:R-:W-:Y:S02]  /*02d0*/  UIADD3.X UR4, UPT, UPT, URZ, UR5, URZ, UP0, !UPT ;  /* 0x00000005ff047290 */ /* 0x000fe400087fe4ff */
[----:B------:R-:W-:-:S04]  /*02e0*/  IMAD.U32 R18, RZ, RZ, UR10 ;  /* 0x0000000aff127e24 */ /* 0x000fc8000f8e00ff */
[----:B------:R-:W-:-:S06]  /*02f0*/  IMAD.U32 R19, RZ, RZ, UR4 ;  /* 0x00000004ff137e24 */ /* 0x000fcc000f8e00ff */
[----:B------:R-:W3:Y:S01]  /*0300*/  LDG.E R19, desc[UR8][R18.64+-0x25ffac] ;  /* 0xda00540812137981 */ /* 0x000ee2000c1e1900 */
[----:B------:R-:W-:Y:S01]  /*0310*/  BSSY.RECONVERGENT B1, `(.L_x_5) ;  /* 0x0000049000017945 */ /* 0x000fe20003800200 */
[----:B--2---:R-:W-:-:S04]  /*0320*/  ISETP.LT.U32.AND P0, PT, R10, R14, PT ;  /* 0x0000000e0a00720c */ /* 0x004fc80003f01070 */
[----:B------:R-:W-:-:S04]  /*0330*/  ISETP.LT.U32.AND.EX P0, PT, R11, R15, PT, P0 ;  /* 0x0000000f0b00720c */ /* 0x000fc80003f01100 */
[----:B------:R-:W-:Y:S02]  /*0340*/  SEL R16, R10, R14, P0 ;  /* 0x0000000e0a107207 */ /* 0x000fe40000000000 */
[----:B------:R-:W-:Y:S02]  /*0350*/  SEL R17, R11, R15, P0 ;  /* 0x0000000f0b117207 */ /* 0x000fe40000000000 */
[----:B---3--:R-:W-:-:S13]  /*0360*/  ISETP.NE.AND P1, PT, R4, R19, PT ;  /* 0x000000130400720c */ /* 0x008fda0003f25270 */
[----:B------:R-:W-:Y:S05]  /*0370*/  @P1 BRA `(.L_x_6) ;  /* 0x0000000000081947 */ /* 0x000fea0003800000 */
[----:B------:R0:W-:Y:S01]  /*0380*/  REDG.E.ADD.64.STRONG.GPU desc[UR8][R8.64+0x80000], R16 ;  /* 0x080000100800798e */ /* 0x0001e2000c12e508 */
[----:B------:R-:W-:Y:S05]  /*0390*/  BRA `(.L_x_7) ;  /* 0x0000000400007947 */ /* 0x000fea0003800000 */
.L_x_6:
[----:B------:R-:W-:Y:S01]  /*03a0*/  IMAD R5, R4, 0xa, RZ ;  /* 0x0000000a04057824 */ /* 0x000fe200078e02ff */
[----:B------:R-:W0:Y:S03]  /*03b0*/  LDC.64 R18, c[0x0][0x380] ;  /* 0x0000e000ff127b82 */ /* 0x000e260000000a00 */
[----:B------:R-:W-:-:S05]  /*03c0*/  IMAD.WIDE.U32 R6, R5, 0x10, R6 ;  /* 0x0000001005067825 */ /* 0x000fca00078e0006 */
[----:B------:R-:W2:Y:S01]  /*03d0*/  LDG.E R5, desc[UR8][R6.64+0x100000] ;  /* 0x1000000806057981 */ /* 0x000ea2000c1e1900 */
[----:B------:R-:W-:Y:S01]  /*03e0*/  IMAD R21, R4, 0xa0, RZ ;  /* 0x000000a004157824 */ /* 0x000fe200078e02ff */
[----:B------:R-:W-:Y:S04]  /*03f0*/  BSSY.RECONVERGENT B2, `(.L_x_8) ;  /* 0x0000006000027945 */ /* 0x000fe80003800200 */
[----:B0-----:R-:W-:-:S05]  /*0400*/  IADD3 R18, P1, PT, R21, R18, RZ ;  /* 0x0000001215127210 */ /* 0x001fca0007f3e0ff */
[----:B------:R-:W-:Y:S01]  /*0410*/  IMAD.X R19, RZ, RZ, R19, P1 ;  /* 0x000000ffff137224 */ /* 0x000fe200008e0613 */
[----:B--2---:R-:W-:-:S13]  /*0420*/  ISETP.NE.AND P0, PT, R5, R0, PT ;  /* 0x000000000500720c */ /* 0x004fda0003f05270 */
[----:B------:R-:W-:Y:S05]  /*0430*/  @P0 BRA `(.L_x_9) ;  /* 0x0000000000040947 */ /* 0x000fea0003800000 */
[----:B------:R0:W-:Y:S02]  /*0440*/  REDG.E.ADD.64.STRONG.GPU desc[UR8][R18.64+0x100008], R16 ;  /* 0x100008101200798e */ /* 0x0001e4000c12e508 */
.L_x_9:
[----:B------:R-:W-:Y:S05]  /*0450*/  BSYNC.RECONVERGENT B2 ;  /* 0x0000000000027941 */ /* 0x000fea0003800200 */
.L_x_8:
[----:B------:R-:W2:Y:S01]  /*0460*/  LDG.E R5, desc[UR8][R6.64+0x100010] ;  /* 0x1000100806057981 */ /* 0x000ea2000c1e1900 */
[----:B------:R-:W-:Y:S01]  /*0470*/  BSSY.RECONVERGENT B2, `(.L_x_10) ;  /* 0x0000004000027945 */ /* 0x000fe20003800200 */
[----:B--2---:R-:W-:-:S13]  /*0480*/  ISETP.NE.AND P0, PT, R5, R0, PT ;  /* 0x000000000500720c */ /* 0x004fda0003f05270 */
[----:B------:R-:W-:Y:S05]  /*0490*/  @P0 BRA `(.L_x_11) ;  /* 0x0000000000040947 */ /* 0x000fea0003800000 */
[----:B------:R1:W-:Y:S02]  /*04a0*/  REDG.E.ADD.64.STRONG.GPU desc[UR8][R18.64+0x100018], R16 ;  /* 0x100018101200798e */ /* 0x0003e4000c12e508 */
.L_x_11:
[----:B------:R-:W-:Y:S05]  /*04b0*/  BSYNC.RECONVERGENT B2 ;  /* 0x0000000000027941 */ /* 0x000fea0003800200 */
.L_x_10:
[----:B------:R-:W2:Y:S01]  /*04c0*/  LDG.E R5, desc[UR8][R6.64+0x100020] ;  /* 0x1000200806057981 */ /* 0x000ea2000c1e1900 */
[----:B------:R-:W-:Y:S01]  /*04d0*/  BSSY.RECONVERGENT B2, `(.L_x_12) ;  /* 0x0000004000027945 */ /* 0x000fe20003800200 */
[----:B--2---:R-:W-:-:S13]  /*04e0*/  ISETP.NE.AND P0, PT, R5, R0, PT ;  /* 0x000000000500720c */ /* 0x004fda0003f05270 */
[----:B------:R-:W-:Y:S05]  /*04f0*/  @P0 BRA `(.L_x_13) ;  /* 0x0000000000040947 */ /* 0x000fea0003800000 */
[----:B------:R2:W-:Y:S02]  /*0500*/  REDG.E.ADD.64.STRONG.GPU desc[UR8][R18.64+0x100028], R16 ;  /* 0x100028101200798e */ /* 0x0005e4000c12e508 */
.L_x_13:
[----:B------:R-:W-:Y:S05]  /*0510*/  BSYNC.RECONVERGENT B2 ;  /* 0x0000000000027941 */ /* 0x000fea0003800200 */
.L_x_12:
[----:B------:R-:W3:Y:S01]  /*0520*/  LDG.E R5, desc[UR8][R6.64+0x100030] ;  /* 0x1000300806057981 */ /* 0x000ee2000c1e1900 */
[----:B------:R-:W-:Y:S01]  /*0530*/  BSSY.RECONVERGENT B2, `(.L_x_14) ;  /* 0x0000004000027945 */ /* 0x000fe20003800200 */
[----:B---3--:R-:W-:-:S13]  /*0540*/  ISETP.NE.AND P0, PT, R5, R0, PT ;  /* 0x000000000500720c */ /* 0x008fda0003f05270 */
[----:B------:R-:W-:Y:S05]  /*0550*/  @P0 BRA `(.L_x_15) ;  /* 0x0000000000040947 */ /* 0x000fea0003800000 */
[----:B------:R3:W-:Y:S02]  /*0560*/  REDG.E.ADD.64.STRONG.GPU desc[UR8][R18.64+0x100038], R16 ;  /* 0x100038101200798e */ /* 0x0007e4000c12e508 */
.L_x_15:
[----:B------:R-:W-:Y:S05]  /*0570*/  BSYNC.RECONVERGENT B2 ;  /* 0x0000000000027941 */ /* 0x000fea0003800200 */
.L_x_14:
[----:B------:R-:W4:Y:S01]  /*0580*/  LDG.E R5, desc[UR8][R6.64+0x100040] ;  /* 0x1000400806057981 */ /* 0x000f22000c1e1900 */
[----:B------:R-:W-:Y:S01]  /*0590*/  BSSY.RECONVERGENT B2, `(.L_x_16) ;  /* 0x0000004000027945 */ /* 0x000fe20003800200 */
[----:B----4-:R-:W-:-:S13]  /*05a0*/  ISETP.NE.AND P0, PT, R5, R0, PT ;  /* 0x000000000500720c */ /* 0x010fda0003f05270 */
[----:B------:R-:W-:Y:S05]  /*05b0*/  @P0 BRA `(.L_x_17) ;  /* 0x0000000000040947 */ /* 0x000fea0003800000 */
[----:B------:R4:W-:Y:S02]  /*05c0*/  REDG.E.ADD.64.STRONG.GPU desc[UR8][R18.64+0x100048], R16 ;  /* 0x100048101200798e */ /* 0x0009e4000c12e508 */
.L_x_17:
[----:B------:R-:W-:Y:S05]  /*05d0*/  BSYNC.RECONVERGENT B2 ;  /* 0x0000000000027941 */ /* 0x000fea0003800200 */
.L_x_16:
[----:B------:R-:W5:Y:S01]  /*05e0*/  LDG.E R5, desc[UR8][R6.64+0x100050] ;  /* 0x1000500806057981 */ /* 0x000f62000c1e1900 */
[----:B------:R-:W-:Y:S01]  /*05f0*/  BSSY.RECONVERGENT B2, `(.L_x_18) ;  /* 0x0000004000027945 */ /* 0x000fe20003800200 */
[----:B-----5:R-:W-:-:S13]  /*0600*/  ISETP.NE.AND P0, PT, R5, R0, PT ;  /* 0x000000000500720c */ /* 0x020fda0003f05270 */
[----:B------:R-:W-:Y:S05]  /*0610*/  @P0 BRA `(.L_x_19) ;  /* 0x0000000000040947 */ /* 0x000fea0003800000 */
[----:B------:R0:W-:Y:S02]  /*0620*/  REDG.E.ADD.64.STRONG.GPU desc[UR8][R18.64+0x100058], R16 ;  /* 0x100058101200798e */ /* 0x0001e4000c12e508 */
.L_x_19:
[----:B------:R-:W-:Y:S05]  /*0630*/  BSYNC.RECONVERGENT B2 ;  /* 0x0000000000027941 */ /* 0x000fea0003800200 */
.L_x_18:
[----:B------:R-:W5:Y:S01]  /*0640*/  LDG.E R5, desc[UR8][R6.64+0x100060] ;  /* 0x1000600806057981 */ /* 0x000f62000c1e1900 */
[----:B------:R-:W-:Y:S01]  /*0650*/  BSSY.RECONVERGENT B2, `(.L_x_20) ;  /* 0x0000004000027945 */ /* 0x000fe20003800200 */
[----:B-----5:R-:W-:-:S13]  /*0660*/  ISETP.NE.AND P0, PT, R5, R0, PT ;  /* 0x000000000500720c */ /* 0x020fda0003f05270 */
[----:B------:R-:W-:Y:S05]  /*0670*/  @P0 BRA `(.L_x_21) ;  /* 0x0000000000040947 */ /* 0x000fea0003800000 */
[----:B------:R0:W-:Y:S02]  /*0680*/  REDG.E.ADD.64.STRONG.GPU desc[UR8][R18.64+0x100068], R16 ;  /* 0x100068101200798e */ /* 0x0001e4000c12e508 */
.L_x_21:
[----:B------:R-:W-:Y:S05]  /*0690*/  BSYNC.RECONVERGENT B2 ;  /* 0x0000000000027941 */ /* 0x000fea0003800200 */
.L_x_20:
[----:B------:R-:W5:Y:S01]  /*06a0*/  LDG.E R5, desc[UR8][R6.64+0x100070] ;  /* 0x1000700806057981 */ /* 0x000f62000c1e1900 */
[----:B------:R-:W-:Y:S01]  /*06b0*/  BSSY.RECONVERGENT B2, `(.L_x_22) ;  /* 0x0000004000027945 */ /* 0x000fe20003800200 */
[----:B-----5:R-:W-:-:S13]  /*06c0*/  ISETP.NE.AND P0, PT, R5, R0, PT ;  /* 0x000000000500720c */ /* 0x020fda0003f05270 */
[----:B------:R-:W-:Y:S05]  /*06d0*/  @P0 BRA `(.L_x_23) ;  /* 0x0000000000040947 */ /* 0x000fea0003800000 */
[----:B------:R0:W-:Y:S02]  /*06e0*/  REDG.E.ADD.64.STRONG.GPU desc[UR8][R18.64+0x100078], R16 ;  /* 0x100078101200798e */ /* 0x0001e4000c12e508 */
.L_x_23:
[----:B------:R-:W-:Y:S05]  /*06f0*/  BSYNC.RECONVERGENT B2 ;  /* 0x0000000000027941 */ /* 0x000fea0003800200 */
.L_x_22:
[----:B------:R-:W5:Y:S01]  /*0700*/  LDG.E R5, desc[UR8][R6.64+0x100080] ;  /* 0x1000800806057981 */ /* 0x000f62000c1e1900 */
[----:B------:R-:W-:Y:S01]  /*0710*/  BSSY.RECONVERGENT B2, `(.L_x_24) ;  /* 0x0000004000027945 */ /* 0x000fe20003800200 */
[----:B-----5:R-:W-:-:S13]  /*0720*/  ISETP.NE.AND P0, PT, R5, R0, PT ;  /* 0x000000000500720c */ /* 0x020fda0003f05270 */
[----:B------:R-:W-:Y:S05]  /*0730*/  @P0 BRA `(.L_x_25) ;  /* 0x0000000000040947 */ /* 0x000fea0003800000 */
[----:B------:R0:W-:Y:S02]  /*0740*/  REDG.E.ADD.64.STRONG.GPU desc[UR8][R18.64+0x100088], R16 ;  /* 0x100088101200798e */ /* 0x0001e4000c12e508 */
.L_x_25:
[----:B------:R-:W-:Y:S05]  /*0750*/  BSYNC.RECONVERGENT B2 ;  /* 0x0000000000027941 */ /* 0x000fea0003800200 */
.L_x_24:
[----:B------:R-:W5:Y:S02]  /*0760*/  LDG.E R7, desc[UR8][R6.64+0x100090] ;  /* 0x1000900806077981 */ /* 0x000f64000c1e1900 */
[----:B-----5:R-:W-:-:S13]  /*0770*/  ISETP.NE.AND P0, PT, R7, R0, PT ;  /* 0x000000000700720c */ /* 0x020fda0003f05270 */
[----:B------:R-:W-:Y:S05]  /*0780*/  @P0 BRA `(.L_x_7) ;  /* 0x0000000000040947 */ /* 0x000fea0003800000 */
[----:B------:R0:W-:Y:S02]  /*0790*/  REDG.E.ADD.64.STRONG.GPU desc[UR8][R18.64+0x100098], R16 ;  /* 0x100098101200798e */ /* 0x0001e4000c12e508 */
.L_x_7:
[----:B------:R-:W-:Y:S05]  /*07a0*/  BSYNC.RECONVERGENT B1 ;  /* 0x0000000000017941 */ /* 0x000fea0003800200 */
.L_x_5:
[----:B------:R-:W-:-:S05]  /*07b0*/  IADD3 R6, P0, PT, R14, -R16, RZ ;  /* 0x800000100e067210 */ /* 0x000fca0007f1e0ff */
[----:B------:R-:W-:-:S05]  /*07c0*/  IMAD.X R7, R15, 0x1, ~R17, P0 ;  /* 0x000000010f077824 */ /* 0x000fca00000e0e11 */
[----:B------:R0:W-:Y:S01]  /*07d0*/  STG.E.64 desc[UR8][R12.64], R6 ;  /* 0x000000060c007986 */ /* 0x0001e2000c101b08 */
[----:B------:R-:W-:Y:S05]  /*07e0*/  BRA `(.L_x_26) ;  /* 0x0000000c00947947 */ /* 0x000fea0003800000 */
.L_x_4:
[----:B------:R-:W0:Y:S02]  /*07f0*/  LDCU.64 UR4, c[0x0][0x380] ;  /* 0x00007000ff0477ac */ /* 0x000e240008000a00 */
[----:B0-----:R-:W-:-:S04]  /*0800*/  UIADD3 UR10, UP0, UPT, UR4, 0x1000000, URZ ;  /* 0x01000000040a7890 */ /* 0x001fc8000ff1e0ff */
[----:B------:R-:W-:Y:S02]  /*0810*/  UIADD3.X UR4, UPT, UPT, URZ, UR5, URZ, UP0, !UPT ;  /* 0x00000005ff047290 */ /* 0x000fe400087fe4ff */
[----:B------:R-:W-:-:S04]  /*0820*/  IMAD.U32 R6, RZ, RZ, UR10 ;  /* 0x0000000aff067e24 */ /* 0x000fc8000f8e00ff */
[----:B------:R-:W-:-:S06]  /*0830*/  IMAD.U32 R7, RZ, RZ, UR4 ;  /* 0x00000004ff077e24 */ /* 0x000fcc000f8e00ff */
[----:B------:R-:W2:Y:S02]  /*0840*/  LDG.E R7, desc[UR8][R6.64+-0x25ffac] ;  /* 0xda00540806077981 */ /* 0x000ea4000c1e1900 */
[----:B--2---:R-:W-:-:S13]  /*0850*/  ISETP.NE.AND P0, PT, R0, R7, PT ;  /* 0x000000070000720c */ /* 0x004fda0003f05270 */
[----:B------:R-:W-:Y:S05]  /*0860*/  @P0 BRA `(.L_x_26) ;  /* 0x0000000c00740947 */ /* 0x000fea0003800000 */
[----:B------:R-:W-:-:S07]  /*0870*/  HFMA2 R5, -RZ, RZ, 0, 0 ;  /* 0x00000000ff057431 */ /* 0x000fce00000001ff */
.L_x_77:
[----:B0---4-:R-:W0:Y:S02]  /*0880*/  LDC.64 R14, c[0x0][0x380] ;  /* 0x0000e000ff0e7b82 */ /* 0x011e240000000a00 */
[----:B0-----:R-:W-:-:S03]  /*0890*/  IMAD.WIDE.U32 R12, R5, 0x4, R14 ;  /* 0x00000004050c7825 */ /* 0x001fc600078e000e */
[----:B------:R-:W-:-:S05]  /*08a0*/  IADD3 R6, P0, PT, R12, 0x1000000, RZ ;  /* 0x010000000c067810 */ /* 0x000fca0007f1e0ff */
[----:B------:R-:W-:-:S06]  /*08b0*/  IMAD.X R7, RZ, RZ, R13, P0 ;  /* 0x000000ffff077224 */ /* 0x000fcc00000e060d */
[----:B--2---:R-:W2:Y:S01]  /*08c0*/  LDG.E R7, desc[UR8][R6.64+-0x320000] ;  /* 0xce00000806077981 */ /* 0x004ea2000c1e1900 */
[----:B------:R-:W-:Y:S01]  /*08d0*/  BSSY.RECONVERGENT B1, `(.L_x_27) ;  /* 0x00000d3000017945 */ /* 0x000fe20003800200 */
[----:B--2---:R-:W-:-:S13]  /*08e0*/  ISETP.GE.U32.AND P0, PT, R7, R2, PT ;  /* 0x000000020700720c */ /* 0x004fda0003f06070 */
[----:B-1-3--:R-:W-:Y:S05]  /*08f0*/  @!P0 BRA `(.L_x_28) ;  /* 0x0000000400ec8947 */ /* 0x00afea0003800000 */
[----:B------:R-:W0:Y:S01]  /*0900*/  LDC.64 R12, c[0x0][0x380] ;  /* 0x0000e000ff0c7b82 */ /* 0x000e220000000a00 */
[----:B------:R-:W-:Y:S02]  /*0910*/  IMAD.MOV.U32 R6, RZ, RZ, RZ ;  /* 0x000000ffff067224 */ /* 0x000fe400078e00ff */
[----:B------:R-:W-:-:S07]  /*0920*/  IMAD.MOV.U32 R7, RZ, RZ, R3 ;  /* 0x000000ffff077224 */ /* 0x000fce00078e0003 */
.L_x_54:
[----:B----4-:R-:W-:Y:S02]  /*0930*/  IMAD.U32 R14, RZ, RZ, UR6 ;  /* 0x00000006ff0e7e24 */ /* 0x010fe4000f8e00ff */
[----:B------:R-:W-:Y:S02]  /*0940*/  IMAD.U32 R15, RZ, RZ, UR7 ;  /* 0x00000007ff0f7e24 */ /* 0x000fe4000f8e00ff */
[----:B------:R-:W-:-:S05]  /*0950*/  IMAD.WIDE R14, R7, 0x10, R14 ;  /* 0x00000010070e7825 */ /* 0x000fca00078e020e */
[----:B0-----:R-:W0:Y:S02]  /*0960*/  LDG.E R25, desc[UR8][R14.64+-0x8] ;  /* 0xfffff8080e197981 */ /* 0x001e24000c1e1900 */
[----:B0-2---:R-:W-:-:S03]  /*0970*/  IMAD.WIDE R22, R25, 0x4, R12 ;  /* 0x0000000419167825 */ /* 0x005fc600078e020c */
[----:B------:R-:W-:-:S05]  /*0980*/  IADD3 R16, P0, PT, R22, 0x1000000, RZ ;  /* 0x0100000016107810 */ /* 0x000fca0007f1e0ff */
[----:B------:R-:W-:-:S06]  /*0990*/  IMAD.X R17, RZ, RZ, R23, P0 ;  /* 0x000000ffff117224 */ /* 0x000fcc00000e0617 */
[----:B------:R-:W2:Y:S01]  /*09a0*/  LDG.E R17, desc[UR8][R16.64+-0x320000] ;  /* 0xce00000810117981 */ /* 0x000ea2000c1e1900 */
[----:B------:R-:W-:Y:S01]  /*09b0*/  VIADD R6, R6, 0x1 ;  /* 0x0000000106067836 */ /* 0x000fe20000000000 */
[----:B------:R-:W-:Y:S04]  /*09c0*/  BSSY.RECONVERGENT B2, `(.L_x_29) ;  /* 0x000006b000027945 */ /* 0x000fe80003800200 */
[----:B------:R-:W-:Y:S02]  /*09d0*/  ISETP.NE.AND P1, PT, R6, 0xa, PT ;  /* 0x0000000a0600780c */ /* 0x000fe40003f25270 */
[----:B--2---:R-:W-:-:S13]  /*09e0*/  ISETP.GE.U32.AND P0, PT, R17, R2, PT ;  /* 0x000000021100720c */ /* 0x004fda0003f06070 */
[----:B-1-3--:R-:W-:Y:S05]  /*09f0*/  @P0 BRA `(.L_x_30) ;  /* 0x00000004009c0947 */ /* 0x00afea0003800000 */
[----:B------:R-:W0:Y:S01]  /*0a00*/  LDCU.64 UR4, c[0x0][0x380] ;  /* 0x00007000ff0477ac */ /* 0x000e220008000a00 */
[----:B------:R-:W2:Y:S01]  /*0a10*/  LDG.E.64 R16, desc[UR8][R14.64] ;  /* 0x000000080e107981 */ /* 0x000ea2000c1e1b00 */
[----:B0-----:R-:W-:-:S04]  /*0a20*/  UIADD3 UR10, UP0, UPT, UR4, 0x1000000, URZ ;  /* 0x01000000040a7890 */ /* 0x001fc8000ff1e0ff */
[----:B------:R-:W-:Y:S02]  /*0a30*/  UIADD3.X UR4, UPT, UPT, URZ, UR5, URZ, UP0, !UPT ;  /* 0x00000005ff047290 */ /* 0x000fe400087fe4ff */
[----:B------:R-:W-:-:S04]  /*0a40*/  IMAD.U32 R20, RZ, RZ, UR10 ;  /* 0x0000000aff147e24 */ /* 0x000fc8000f8e00ff */
[----:B------:R-:W-:-:S05]  /*0a50*/  MOV R21, UR4 ;  /* 0x0000000400157c02 */ /* 0x000fca0008000f00 */
[----:B------:R-:W3:Y:S01]  /*0a60*/  LDG.E R18, desc[UR8][R20.64+-0x25ffb0] ;  /* 0xda00500814127981 */ /* 0x000ee2000c1e1900 */
[----:B------:R-:W-:Y:S01]  /*0a70*/  BSSY.RECONVERGENT B3, `(.L_x_31) ;  /* 0x0000008000037945 */ /* 0x000fe20003800200 */
[----:B--2---:R-:W-:-:S04]  /*0a80*/  ISETP.LT.U32.AND P0, PT, R10, R16, PT ;  /* 0x000000100a00720c */ /* 0x004fc80003f01070 */
[----:B------:R-:W-:-:S04]  /*0a90*/  ISETP.LT.U32.AND.EX P0, PT, R11, R17, PT, P0 ;  /* 0x000000110b00720c */ /* 0x000fc80003f01100 */
[----:B------:R-:W-:Y:S02]  /*0aa0*/  SEL R19, R11, R17, P0 ;  /* 0x000000110b137207 */ /* 0x000fe40000000000 */
[----:B---3--:R-:W-:Y:S02]  /*0ab0*/  ISETP.NE.AND P2, PT, R25, R18, PT ;  /* 0x000000121900720c */ /* 0x008fe40003f45270 */
[----:B------:R-:W-:-:S11]  /*0ac0*/  SEL R18, R10, R16, P0 ;  /* 0x000000100a127207 */ /* 0x000fd60000000000 */
[----:B------:R-:W-:Y:S05]  /*0ad0*/  @P2 BRA `(.L_x_32) ;  /* 0x0000000000042947 */ /* 0x000fea0003800000 */
[----:B------:R0:W-:Y:S02]  /*0ae0*/  REDG.E.ADD.64.STRONG.GPU desc[UR8][R8.64], R18 ;  /* 0x000000120800798e */ /* 0x0001e4000c12e508 */
.L_x_32:
[----:B------:R-:W-:Y:S05]  /*0af0*/  BSYNC.RECONVERGENT B3 ;  /* 0x0000000000037941 */ /* 0x000fea0003800200 */
.L_x_31:
[----:B------:R-:W2:Y:S01]  /*0b00*/  LDG.E R20, desc[UR8][R20.64+-0x25ffac] ;  /* 0xda00540814147981 */ /* 0x000ea2000c1e1900 */
[----:B------:R-:W-:Y:S01]  /*0b10*/  BSSY.RECONVERGENT B3, `(.L_x_33) ;  /* 0x0000052000037945 */ /* 0x000fe20003800200 */
[----:B--2---:R-:W-:-:S13]  /*0b20*/  ISETP.NE.AND P0, PT, R25, R20, PT ;  /* 0x000000141900720c */ /* 0x004fda0003f05270 */
[----:B------:R-:W-:Y:S05]  /*0b30*/  @!P0 BRA `(.L_x_34) ;  /* 0x0000000400388947 */ /* 0x000fea0003800000 */
[----:B------:R-:W-:-:S05]  /*0b40*/  IMAD.WIDE R20, R25, 0x9c, R22 ;  /* 0x0000009c19147825 */ /* 0x000fca00078e0216 */
[----:B------:R-:W2:Y:S01]  /*0b50*/  LDG.E R23, desc[UR8][R20.64+0x100000] ;  /* 0x1000000814177981 */ /* 0x000ea2000c1e1900 */
[----:B------:R-:W-:Y:S01]  /*0b60*/  BSSY.RECONVERGENT B4, `(.L_x_35) ;  /* 0x0000004000047945 */ /* 0x000fe20003800200 */
[----:B--2---:R-:W-:-:S13]  /*0b70*/  ISETP.NE.AND P0, PT, R23, R0, PT ;  /* 0x000000001700720c */ /* 0x004fda0003f05270 */
[----:B------:R-:W-:Y:S05]  /*0b80*/  @P0 BRA `(.L_x_36) ;  /* 0x0000000000040947 */ /* 0x000fea0003800000 */
[----:B------:R1:W-:Y:S02]  /*0b90*/  REDG.E.ADD.64.STRONG.GPU desc[UR8][R20.64+0x100008], R18 ;  /* 0x100008121400798e */ /* 0x0003e4000c12e508 */
.L_x_36:
[----:B------:R-:W-:Y:S05]  /*0ba0*/  BSYNC.RECONVERGENT B4 ;  /* 0x0000000000047941 */ /* 0x000fea0003800200 */
.L_x_35:
[----:B------:R-:W2:Y:S01]  /*0bb0*/  LDG.E R23, desc[UR8][R20.64+0x100010] ;  /* 0x1000100814177981 */ /* 0x000ea2000c1e1900 */
[----:B------:R-:W-:Y:S01]  /*0bc0*/  BSSY.RECONVERGENT B4, `(.L_x_37) ;  /* 0x0000006000047945 */ /* 0x000fe20003800200 */
[----:B------:R-:W-:Y:S01]  /*0bd0*/  IMAD R25, R25, 0xa, RZ ;  /* 0x0000000a19197824 */ /* 0x000fe200078e02ff */
[----:B--2---:R-:W-:-:S13]  /*0be0*/  ISETP.NE.AND P0, PT, R23, R0, PT ;  /* 0x000000001700720c */ /* 0x004fda0003f05270 */
[----:B------:R-:W-:Y:S05]  /*0bf0*/  @P0 BRA `(.L_x_38) ;  /* 0x0000000000080947 */ /* 0x000fea0003800000 */
[----:B------:R-:W-:-:S05]  /*0c00*/  IMAD.WIDE R22, R25, 0x10, R12 ;  /* 0x0000001019167825 */ /* 0x000fca00078e020c */
[----:B------:R2:W-:Y:S02]  /*0c10*/  REDG.E.ADD.64.STRONG.GPU desc[UR8][R22.64+0x100018], R18 ;  /* 0x100018121600798e */ /* 0x0005e4000c12e508 */
.L_x_38:
[----:B------:R-:W-:Y:S05]  /*0c20*/  BSYNC.RECONVERGENT B4 ;  /* 0x0000000000047941 */ /* 0x000fea0003800200 */
.L_x_37:
[----:B--2---:R-:W2:Y:S01]  /*0c30*/  LDG.E R23, desc[UR8][R20.64+0x100020] ;  /* 0x1000200814177981 */ /* 0x004ea2000c1e1900 */
[----:B------:R-:W-:Y:S01]  /*0c40*/  BSSY.RECONVERGENT B4, `(.L_x_39) ;  /* 0x0000006000047945 */ /* 0x000fe20003800200 */
[----:B--2---:R-:W-:-:S13]  /*0c50*/  ISETP.NE.AND P0, PT, R23, R0, PT ;  /* 0x000000001700720c */ /* 0x004fda0003f05270 */
[----:B------:R-:W-:Y:S05]  /*0c60*/  @P0 BRA `(.L_x_40) ;  /* 0x00000000000c0947 */ /* 0x000fea0003800000 */
[----:B------:R-:W-:-:S04]  /*0c70*/  VIADD R23, R25, 0x2 ;  /* 0x0000000219177836 */ /* 0x000fc80000000000 */
[----:B------:R-:W-:-:S05]  /*0c80*/  IMAD.WIDE R22, R23, 0x10, R12 ;  /* 0x0000001017167825 */ /* 0x000fca00078e020c */
[----:B------:R2:W-:Y:S02]  /*0c90*/  REDG.E.ADD.64.STRONG.GPU desc[UR8][R22.64+0x100008], R18 ;  /* 0x100008121600798e */ /* 0x0005e4000c12e508 */
.L_x_40:
[----:B------:R-:W-:Y:S05]  /*0ca0*/  BSYNC.RECONVERGENT B4 ;  /* 0x0000000000047941 */ /* 0x000fea0003800200 */
.L_x_39:
[----:B--2---:R-:W2:Y:S01]  /*0cb0*/  LDG.E R23, desc[UR8][R20.64+0x100030] ;  /* 0x1000300814177981 */ /* 0x004ea2000c1e1900 */
[----:B------:R-:W-:Y:S01]  /*0cc0*/  BSSY.RECONVERGENT B4, `(.L_x_41) ;  /* 0x0000006000047945 */ /* 0x000fe20003800200 */
[----:B--2---:R-:W-:-:S13]  /*0cd0*/  ISETP.NE.AND P0, PT, R23, R0, PT ;  /* 0x000000001700720c */ /* 0x004fda0003f05270 */
[----:B------:R-:W-:Y:S05]  /*0ce0*/  @P0 BRA `(.L_x_42) ;  /* 0x00000000000c0947 */ /* 0x000fea0003800000 */
[----:B------:R-:W-:-:S04]  /*0cf0*/  VIADD R23, R25, 0x3 ;  /* 0x0000000319177836 */ /* 0x000fc80000000000 */
[----:B------:R-:W-:-:S05]  /*0d00*/  IMAD.WIDE R22, R23, 0x10, R12 ;  /* 0x0000001017167825 */ /* 0x000fca00078e020c */
[----:B------:R2:W-:Y:S02]  /*0d10*/  REDG.E.ADD.64.STRONG.GPU desc[UR8][R22.64+0x100008], R18 ;  /* 0x100008121600798e */ /* 0x0005e4000c12e508 */
.L_x_42:
[----:B------:R-:W-:Y:S05]  /*0d20*/  BSYNC.RECONVERGENT B4 ;  /* 0x0000000000047941 */ /* 0x000fea0003800200 */
.L_x_41:
[----:B--2---:R-:W2:Y:S01]  /*0d30*/  LDG.E R23, desc[UR8][R20.64+0x100040] ;  /* 0x1000400814177981 */ /* 0x004ea2000c1e1900 */
[----:B------:R-:W-:Y:S01]  /*0d40*/  BSSY.RECONVERGENT B4, `(.L_x_43) ;  /* 0x0000006000047945 */ /* 0x000fe20003800200 */
[----:B--2---:R-:W-:-:S13]  /*0d50*/  ISETP.NE.AND P0, PT, R23, R0, PT ;  /* 0x000000001700720c */ /* 0x004fda0003f05270 */
[----:B------:R-:W-:Y:S05]  /*0d60*/  @P0 BRA `(.L_x_44) ;  /* 0x00000000000c0947 */ /* 0x000fea0003800000 */
[----:B------:R-:W-:-:S04]  /*0d70*/  VIADD R23, R25, 0x4 ;  /* 0x0000000419177836 */ /* 0x000fc80000000000 */
[----:B------:R-:W-:-:S05]  /*0d80*/  IMAD.WIDE R22, R23, 0x10, R12 ;  /* 0x0000001017167825 */ /* 0x000fca00078e020c */
[----:B------:R2:W-:Y:S02]  /*0d90*/  REDG.E.ADD.64.STRONG.GPU desc[UR8][R22.64+0x100008], R18 ;  /* 0x100008121600798e */ /* 0x0005e4000c12e508 */
.L_x_44:
[----:B------:R-:W-:Y:S05]  /*0da0*/  BSYNC.RECONVERGENT B4 ;  /* 0x0000000000047941 */ /* 0x000fea0003800200 */
.L_x_43:
[----:B--2---:R-:W2:Y:S01]  /*0db0*/  LDG.E R23, desc[UR8][R20.64+0x100050] ;  /* 0x1000500814177981 */ /* 0x004ea2000c1e1900 */
[----:B------:R-:W-:Y:S01]  /*0dc0*/  BSSY.RECONVERGENT B4, `(.L_x_45) ;  /* 0x0000006000047945 */ /* 0x000fe20003800200 */
[----:B--2---:R-:W-:-:S13]  /*0dd0*/  ISETP.NE.AND P0, PT, R23, R0, PT ;  /* 0x000000001700720c */ /* 0x004fda0003f05270 */
[----:B------:R-:W-:Y:S05]  /*0de0*/  @P0 BRA `(.L_x_46) ;  /* 0x00000000000c0947 */ /* 0x000fea0003800000 */
[----:B------:R-:W-:-:S04]  /*0df0*/  VIADD R23, R25, 0x5 ;  /* 0x0000000519177836 */ /* 0x000fc80000000000 */
[----:B------:R-:W-:-:S05]  /*0e00*/  IMAD.WIDE R22, R23, 0x10, R12 ;  /* 0x0000001017167825 */ /* 0x000fca00078e020c */
[----:B------:R2:W-:Y:S02]  /*0e10*/  REDG.E.ADD.64.STRONG.GPU desc[UR8][R22.64+0x100008], R18 ;  /* 0x100008121600798e */ /* 0x0005e4000c12e508 */
.L_x_46:
[----:B------:R-:W-:Y:S05]  /*0e20*/  BSYNC.RECONVERGENT B4 ;  /* 0x0000000000047941 */ /* 0x000fea0003800200 */
.L_x_45:
[----:B--2---:R-:W2:Y:S01]  /*0e30*/  LDG.E R23, desc[UR8][R20.64+0x100060] ;  /* 0x1000600814177981 */ /* 0x004ea2000c1e1900 */
[----:B------:R-:W-:Y:S01]  /*0e40*/  BSSY.RECONVERGENT B4, `(.L_x_47) ;  /* 0x0000006000047945 */ /* 0x000fe20003800200 */
[----:B--2---:R-:W-:-:S13]  /*0e50*/  ISETP.NE.AND P0, PT, R23, R0, PT ;  /* 0x000000001700720c */ /* 0x004fda0003f05270 */
[----:B------:R-:W-:Y:S05]  /*0e60*/  @P0 BRA `(.L_x_48) ;  /* 0x00000000000c0947 */ /* 0x000fea0003800000 */
[----:B------:R-:W-:-:S04]  /*0e70*/  VIADD R23, R25, 0x6 ;  /* 0x0000000619177836 */ /* 0x000fc80000000000 */
[----:B------:R-:W-:-:S05]  /*0e80*/  IMAD.WIDE R22, R23, 0x10, R12 ;  /* 0x0000001017167825 */ /* 0x000fca00078e020c */
[----:B------:R2:W-:Y:S02]  /*0e90*/  REDG.E.ADD.64.STRONG.GPU desc[UR8][R22.64+0x100008], R18 ;  /* 0x100008121600798e */ /* 0x0005e4000c12e508 */
.L_x_48:
[----:B------:R-:W-:Y:S05]  /*0ea0*/  BSYNC.RECONVERGENT B4 ;  /* 0x0000000000047941 */ /* 0x000fea0003800200 */
.L_x_47:
[----:B--2---:R-:W2:Y:S01]  /*0eb0*/  LDG.E R23, desc[UR8][R20.64+0x100070] ;  /* 0x1000700814177981 */ /* 0x004ea2000c1e1900 */
[----:B------:R-:W-:Y:S01]  /*0ec0*/  BSSY.RECONVERGENT B4, `(.L_x_49) ;  /* 0x0000006000047945 */ /* 0x000fe20003800200 */
[----:B--2---:R-:W-:-:S13]  /*0ed0*/  ISETP.NE.AND P0, PT, R23, R0, PT ;  /* 0x000000001700720c */ /* 0x004fda0003f05270 */
[----:B------:R-:W-:Y:S05]  /*0ee0*/  @P0 BRA `(.L_x_50) ;  /* 0x00000000000c0947 */ /* 0x000fea0003800000 */
[----:B------:R-:W-:-:S04]  /*0ef0*/  VIADD R23, R25, 0x7 ;  /* 0x0000000719177836 */ /* 0x000fc80000000000 */
[----:B------:R-:W-:-:S05]  /*0f00*/  IMAD.WIDE R22, R23, 0x10, R12 ;  /* 0x0000001017167825 */ /* 0x000fca00078e020c */
[----:B------:R2:W-:Y:S02]  /*0f10*/  REDG.E.ADD.64.STRONG.GPU desc[UR8][R22.64+0x100008], R18 ;  /* 0x100008121600798e */ /* 0x0005e4000c12e508 */
.L_x_50:
[----:B------:R-:W-:Y:S05]  /*0f20*/  BSYNC.RECONVERGENT B4 ;  /* 0x0000000000047941 */ /* 0x000fea0003800200 */
.L_x_49:
[----:B--2---:R-:W2:Y:S01]  /*0f30*/  LDG.E R23, desc[UR8][R20.64+0x100080] ;  /* 0x1000800814177981 */ /* 0x004ea2000c1e1900 */
[----:B------:R-:W-:Y:S01]  /*0f40*/  BSSY.RECONVERGENT B4, `(.L_x_51) ;  /* 0x0000006000047945 */ /* 0x000fe20003800200 */
[----:B--2---:R-:W-:-:S13]  /*0f50*/  ISETP.NE.AND P0, PT, R23, R0, PT ;  /* 0x000000001700720c */ /* 0x004fda0003f05270 */
[----:B------:R-:W-:Y:S05]  /*0f60*/  @P0 BRA `(.L_x_52) ;  /* 0x00000000000c0947 */ /* 0x000fea0003800000 */
[----:B------:R-:W-:-:S04]  /*0f70*/  VIADD R23, R25, 0x8 ;  /* 0x0000000819177836 */ /* 0x000fc80000000000 */
[----:B------:R-:W-:-:S05]  /*0f80*/  IMAD.WIDE R22, R23, 0x10, R12 ;  /* 0x0000001017167825 */ /* 0x000fca00078e020c */
[----:B------:R2:W-:Y:S02]  /*0f90*/  REDG.E.ADD.64.STRONG.GPU desc[UR8][R22.64+0x100008], R18 ;  /* 0x100008121600798e */ /* 0x0005e4000c12e508 */
.L_x_52:
[----:B------:R-:W-:Y:S05]  /*0fa0*/  BSYNC.RECONVERGENT B4 ;  /* 0x0000000000047941 */ /* 0x000fea0003800200 */
.L_x_51:
[----:B-1----:R-:W3:Y:S02]  /*0fb0*/  LDG.E R21, desc[UR8][R20.64+0x100090] ;  /* 0x1000900814157981 */ /* 0x002ee4000c1e1900 */
[----:B---3--:R-:W-:-:S13]  /*0fc0*/  ISETP.NE.AND P0, PT, R21, R0, PT ;  /* 0x000000001500720c */ /* 0x008fda0003f05270 */
[----:B------:R-:W-:Y:S05]  /*0fd0*/  @P0 BRA `(.L_x_53) ;  /* 0x0000000000140947 */ /* 0x000fea0003800000 */
[----:B------:R-:W-:-:S04]  /*0fe0*/  VIADD R21, R25, 0x9 ;  /* 0x0000000919157836 */ /* 0x000fc80000000000 */
[----:B------:R-:W-:-:S05]  /*0ff0*/  IMAD.WIDE R20, R21, 0x10, R12 ;  /* 0x0000001015147825 */ /* 0x000fca00078e020c */
[----:B------:R3:W-:Y:S01]  /*1000*/  REDG.E.ADD.64.STRONG.GPU desc[UR8][R20.64+0x100008], R18 ;  /* 0x100008121400798e */ /* 0x0007e2000c12e508 */
[----:B------:R-:W-:Y:S05]  /*1010*/  BRA `(.L_x_53) ;  /* 0x0000000000047947 */ /* 0x000fea0003800000 */
.L_x_34:
[----:B------:R1:W-:Y:S02]  /*1020*/  REDG.E.ADD.64.STRONG.GPU desc[UR8][R8.64+0x80000], R18 ;  /* 0x080000120800798e */ /* 0x0003e4000c12e508 */
.L_x_53:
[----:B------:R-:W-:Y:S05]  /*1030*/  BSYNC.RECONVERGENT B3 ;  /* 0x0000000000037941 */ /* 0x000fea0003800200 */
.L_x_33:
[----:B------:R-:W-:-:S04]  /*1040*/  IADD3 R16, P0, PT, R16, -R18, RZ ;  /* 0x8000001210107210 */ /* 0x000fc80007f1e0ff */
[----:B------:R-:W-:-:S05]  /*1050*/  IADD3.X R17, PT, PT, R17, ~R19, RZ, P0, !PT ;  /* 0x8000001311117210 */ /* 0x000fca00007fe4ff */
[----:B------:R4:W-:Y:S04]  /*1060*/  STG.E.64 desc[UR8][R14.64], R16 ;  /* 0x000000100e007986 */ /* 0x0009e8000c101b08 */
.L_x_30:
[----:B------:R-:W-:Y:S05]  /*1070*/  BSYNC.RECONVERGENT B2 ;  /* 0x0000000000027941 */ /* 0x000fea0003800200 */
.L_x_29:
[----:B------:R-:W-:Y:S01]  /*1080*/  VIADD R7, R7, 0x1 ;  /* 0x0000000107077836 */ /* 0x000fe20000000000 */
[----:B------:R-:W-:Y:S06]  /*1090*/  @P1 BRA `(.L_x_54) ;  /* 0xfffffff800241947 */ /* 0x000fec000383ffff */
[----:B------:R-:W-:Y:S05]  /*10a0*/  BRA `(.L_x_55) ;  /* 0x0000000400547947 */ /* 0x000fea0003800000 */
.L_x_28:
[----:B------:R-:W0:Y:S01]  /*10b0*/  LDCU.64 UR4, c[0x0][0x380] ;  /* 0x00007000ff0477ac */ /* 0x000e220008000a00 */
[----:B------:R-:W-:-:S05]  /*10c0*/  IMAD.WIDE.U32 R6, R5, 0x4, R12 ;  /* 0x0000000405067825 */ /* 0x000fca00078e000c */
[----:B------:R-:W2:Y:S01]  /*10d0*/  LDG.E.64 R12, desc[UR8][R6.64+0x80000] ;  /* 0x08000008060c7981 */ /* 0x000ea2000c1e1b00 */
[----:B0-----:R-:W-:-:S04]  /*10e0*/  UIADD3 UR10, UP0, UPT, UR4, 0x1000000, URZ ;  /* 0x01000000040a7890 */ /* 0x001fc8000ff1e0ff */
[----:B------:R-:W-:Y:S02]  /*10f0*/  UIADD3.X UR4, UPT, UPT, URZ, UR5, URZ, UP0, !UPT ;  /* 0x00000005ff047290 */ /* 0x000fe400087fe4ff */
[----:B------:R-:W-:-:S04]  /*1100*/  IMAD.U32 R18, RZ, RZ, UR10 ;  /* 0x0000000aff127e24 */ /* 0x000fc8000f8e00ff */
[----:B------:R-:W-:-:S05]  /*1110*/  IMAD.U32 R19, RZ, RZ, UR4 ;  /* 0x00000004ff137e24 */ /* 0x000fca000f8e00ff */
        /* <DEDUP_REMOVED lines=10> */
.L_x_57:
[----:B------:R-:W-:-:S04]  /*11c0*/  IMAD R19, R5, 0xa, RZ ;  /* 0x0000000a05137824 */ /* 0x000fc800078e02ff */
[----:B------:R-:W-:Y:S02]  /*11d0*/  IMAD.WIDE.U32 R14, R19, 0x10, R14 ;  /* 0x00000010130e7825 */ /* 0x000fe400078e000e */
[----:B------:R-:W0:Y:S03]  /*11e0*/  LDC.64 R18, c[0x0][0x380] ;  /* 0x0000e000ff127b82 */ /* 0x000e260000000a00 */
        /* <DEDUP_REMOVED lines=8> */
.L_x_60:
[----:B------:R-:W-:Y:S05]  /*1270*/  BSYNC.RECONVERGENT B3 ;  /* 0x0000000000037941 */ /* 0x000fea0003800200 */
.L_x_59:
[----:B------:R-:W2:Y:S01]  /*1280*/  LDG.E R21, desc[UR8][R14.64+0x100010] ;  /* 0x100010080e157981 */ /* 0x000ea2000c1e1900 */
[----:B------:R-:W-:Y:S01]  /*1290*/  BSSY.RECONVERGENT B3, `(.L_x_61) ;  /* 0x0000004000037945 */ /* 0x000fe20003800200 */
[----:B--2---:R-:W-:-:S13]  /*12a0*/  ISETP.NE.AND P0, PT, R21, R0, PT ;  /* 0x000000001500720c */ /* 0x004fda0003f05270 */
[----:B------:R-:W-:Y:S05]  /*12b0*/  @P0 BRA `(.L_x_62) ;  /* 0x0000000000040947 */ /* 0x000fea0003800000 */
[----:B------:R1:W-:Y:S02]  /*12c0*/  REDG.E.ADD.64.STRONG.GPU desc[UR8][R18.64+0x100018], R16 ;  /* 0x100018101200798e */ /* 0x0003e4000c12e508 */
.L_x_62:
[----:B------:R-:W-:Y:S05]  /*12d0*/  BSYNC.RECONVERGENT B3 ;  /* 0x0000000000037941 */ /* 0x000fea0003800200 */
.L_x_61:
[----:B------:R-:W2:Y:S01]  /*12e0*/  LDG.E R21, desc[UR8][R14.64+0x100020] ;  /* 0x100020080e157981 */ /* 0x000ea2000c1e1900 */
[----:B------:R-:W-:Y:S01]  /*12f0*/  BSSY.RECONVERGENT B3, `(.L_x_63) ;  /* 0x0000004000037945 */ /* 0x000fe20003800200 */
[----:B--2---:R-:W-:-:S13]  /*1300*/  ISETP.NE.AND P0, PT, R21, R0, PT ;  /* 0x000000001500720c */ /* 0x004fda0003f05270 */
[----:B------:R-:W-:Y:S05]  /*1310*/  @P0 BRA `(.L_x_64) ;  /* 0x0000000000040947 */ /* 0x000fea0003800000 */
[----:B------:R2:W-:Y:S02]  /*1320*/  REDG.E.ADD.64.STRONG.GPU desc[UR8][R18.64+0x100028], R16 ;  /* 0x100028101200798e */ /* 0x0005e4000c12e508 */
.L_x_64:
[----:B------:R-:W-:Y:S05]  /*1330*/  BSYNC.RECONVERGENT B3 ;  /* 0x0000000000037941 */ /* 0x000fea0003800200 */
.L_x_63:
[----:B------:R-:W3:Y:S01]  /*1340*/  LDG.E R21, desc[UR8][R14.64+0x100030] ;  /* 0x100030080e157981 */ /* 0x000ee2000c1e1900 */
[----:B------:R-:W-:Y:S01]  /*1350*/  BSSY.RECONVERGENT B3, `(.L_x_65) ;  /* 0x0000004000037945 */ /* 0x000fe20003800200 */
[----:B---3--:R-:W-:-:S13]  /*1360*/  ISETP.NE.AND P0, PT, R21, R0, PT ;  /* 0x000000001500720c */ /* 0x008fda0003f05270 */
[----:B------:R-:W-:Y:S05]  /*1370*/  @P0 BRA `(.L_x_66) ;  /* 0x0000000000040947 */ /* 0x000fea0003800000 */
[----:B------:R3:W-:Y:S02]  /*1380*/  REDG.E.ADD.64.STRONG.GPU desc[UR8][R18.64+0x100038], R16 ;  /* 0x100038101200798e */ /* 0x0007e4000c12e508 */
.L_x_66:
[----:B------:R-:W-:Y:S05]  /*1390*/  BSYNC.RECONVERGENT B3 ;  /* 0x0000000000037941 */ /* 0x000fea0003800200 */
.L_x_65:
[----:B------:R-:W4:Y:S01]  /*13a0*/  LDG.E R21, desc[UR8][R14.64+0x100040] ;  /* 0x100040080e157981 */ /* 0x000f22000c1e1900 */
[----:B------:R-:W-:Y:S01]  /*13b0*/  BSSY.RECONVERGENT B3, `(.L_x_67) ;  /* 0x0000004000037945 */ /* 0x000fe20003800200 */
[----:B----4-:R-:W-:-:S13]  /*13c0*/  ISETP.NE.AND P0, PT, R21, R0, PT ;  /* 0x000000001500720c */ /* 0x010fda0003f05270 */
[----:B------:R-:W-:Y:S05]  /*13d0*/  @P0 BRA `(.L_x_68) ;  /* 0x0000000000040947 */ /* 0x000fea0003800000 */
[----:B------:R4:W-:Y:S02]  /*13e0*/  REDG.E.ADD.64.STRONG.GPU desc[UR8][R18.64+0x100048], R16 ;  /* 0x100048101200798e */ /* 0x0009e4000c12e508 */
.L_x_68:
[----:B------:R-:W-:Y:S05]  /*13f0*/  BSYNC.RECONVERGENT B3 ;  /* 0x0000000000037941 */ /* 0x000fea0003800200 */
.L_x_67:
[----:B------:R-:W5:Y:S01]  /*1400*/  LDG.E R21, desc[UR8][R14.64+0x100050] ;  /* 0x100050080e157981 */ /* 0x000f62000c1e1900 */
[----:B------:R-:W-:Y:S01]  /*1410*/  BSSY.RECONVERGENT B3, `(.L_x_69) ;  /* 0x0000004000037945 */ /* 0x000fe20003800200 */
[----:B-----5:R-:W-:-:S13]  /*1420*/  ISETP.NE.AND P0, PT, R21, R0, PT ;  /* 0x000000001500720c */ /* 0x020fda0003f05270 */
[----:B------:R-:W-:Y:S05]  /*1430*/  @P0 BRA `(.L_x_70) ;  /* 0x0000000000040947 */ /* 0x000fea0003800000 */
[----:B------:R0:W-:Y:S02]  /*1440*/  REDG.E.ADD.64.STRONG.GPU desc[UR8][R18.64+0x100058], R16 ;  /* 0x100058101200798e */ /* 0x0001e4000c12e508 */
.L_x_70:
[----:B------:R-:W-:Y:S05]  /*1450*/  BSYNC.RECONVERGENT B3 ;  /* 0x0000000000037941 */ /* 0x000fea0003800200 */
.L_x_69:
[----:B------:R-:W5:Y:S01]  /*1460*/  LDG.E R21, desc[UR8][R14.64+0x100060] ;  /* 0x100060080e157981 */ /* 0x000f62000c1e1900 */
[----:B------:R-:W-:Y:S01]  /*1470*/  BSSY.RECONVERGENT B3, `(.L_x_71) ;  /* 0x0000004000037945 */ /* 0x000fe20003800200 */
[----:B-----5:R-:W-:-:S13]  /*1480*/  ISETP.NE.AND P0, PT, R21, R0, PT ;  /* 0x000000001500720c */ /* 0x020fda0003f05270 */
[----:B------:R-:W-:Y:S05]  /*1490*/  @P0 BRA `(.L_x_72) ;  /* 0x0000000000040947 */ /* 0x000fea0003800000 */
[----:B------:R0:W-:Y:S02]  /*14a0*/  REDG.E.ADD.64.STRONG.GPU desc[UR8][R18.64+0x100068], R16 ;  /* 0x100068101200798e */ /* 0x0001e4000c12e508 */
.L_x_72:
[----:B------:R-:W-:Y:S05]  /*14b0*/  BSYNC.RECONVERGENT B3 ;  /* 0x0000000000037941 */ /* 0x000fea0003800200 */
.L_x_71:
[----:B------:R-:W5:Y:S01]  /*14c0*/  LDG.E R21, desc[UR8][R14.64+0x100070] ;  /* 0x100070080e157981 */ /* 0x000f62000c1e1900 */
[----:B------:R-:W-:Y:S01]  /*14d0*/  BSSY.RECONVERGENT B3, `(.L_x_73) ;  /* 0x0000004000037945 */ /* 0x000fe20003800200 */
[----:B-----5:R-:W-:-:S13]  /*14e0*/  ISETP.NE.AND P0, PT, R21, R0, PT ;  /* 0x000000001500720c */ /* 0x020fda0003f05270 */
[----:B------:R-:W-:Y:S05]  /*14f0*/  @P0 BRA `(.L_x_74) ;  /* 0x0000000000040947 */ /* 0x000fea0003800000 */
[----:B------:R0:W-:Y:S02]  /*1500*/  REDG.E.ADD.64.STRONG.GPU desc[UR8][R18.64+0x100078], R16 ;  /* 0x100078101200798e */ /* 0x0001e4000c12e508 */
.L_x_74:
[----:B------:R-:W-:Y:S05]  /*1510*/  BSYNC.RECONVERGENT B3 ;  /* 0x0000000000037941 */ /* 0x000fea0003800200 */
.L_x_73:
[----:B------:R-:W5:Y:S01]  /*1520*/  LDG.E R21, desc[UR8][R14.64+0x100080] ;  /* 0x100080080e157981 */ /* 0x000f62000c1e1900 */
[----:B------:R-:W-:Y:S01]  /*1530*/  BSSY.RECONVERGENT B3, `(.L_x_75) ;  /* 0x0000004000037945 */ /* 0x000fe20003800200 */
[----:B-----5:R-:W-:-:S13]  /*1540*/  ISETP.NE.AND P0, PT, R21, R0, PT ;  /* 0x000000001500720c */ /* 0x020fda0003f05270 */
[----:B------:R-:W-:Y:S05]  /*1550*/  @P0 BRA `(.L_x_76) ;  /* 0x0000000000040947 */ /* 0x000fea0003800000 */
[----:B------:R0:W-:Y:S02]  /*1560*/  REDG.E.ADD.64.STRONG.GPU desc[UR8][R18.64+0x100088], R16 ;  /* 0x100088101200798e */ /* 0x0001e4000c12e508 */
.L_x_76:
[----:B------:R-:W-:Y:S05]  /*1570*/  BSYNC.RECONVERGENT B3 ;  /* 0x0000000000037941 */ /* 0x000fea0003800200 */
.L_x_75:
[----:B------:R-:W5:Y:S02]  /*1580*/  LDG.E R15, desc[UR8][R14.64+0x100090] ;  /* 0x100090080e0f7981 */ /* 0x000f64000c1e1900 */
[----:B-----5:R-:W-:-:S13]  /*1590*/  ISETP.NE.AND P0, PT, R15, R0, PT ;  /* 0x000000000f00720c */ /* 0x020fda0003f05270 */
[----:B------:R-:W-:Y:S05]  /*15a0*/  @P0 BRA `(.L_x_58) ;  /* 0x0000000000040947 */ /* 0x000fea0003800000 */
[----:B------:R0:W-:Y:S02]  /*15b0*/  REDG.E.ADD.64.STRONG.GPU desc[UR8][R18.64+0x100098], R16 ;  /* 0x100098101200798e */ /* 0x0001e4000c12e508 */
.L_x_58:
[----:B------:R-:W-:Y:S05]  /*15c0*/  BSYNC.RECONVERGENT B2 ;  /* 0x0000000000027941 */ /* 0x000fea0003800200 */
.L_x_56:
[----:B------:R-:W-:-:S05]  /*15d0*/  IADD3 R12, P0, PT, R12, -R16, RZ ;  /* 0x800000100c0c7210 */ /* 0x000fca0007f1e0ff */
[----:B------:R-:W-:-:S05]  /*15e0*/  IMAD.X R13, R13, 0x1, ~R17, P0 ;  /* 0x000000010d0d7824 */ /* 0x000fca00000e0e11 */
[----:B------:R0:W-:Y:S03]  /*15f0*/  STG.E.64 desc[UR8][R6.64+0x80000], R12 ;  /* 0x0800000c06007986 */ /* 0x0001e6000c101b08 */
.L_x_55:
[----:B------:R-:W-:Y:S05]  /*1600*/  BSYNC.RECONVERGENT B1 ;  /* 0x0000000000017941 */ /* 0x000fea0003800200 */
.L_x_27:
[----:B------:R-:W-:-:S05]  /*1610*/  VIADD R5, R5, 0x1 ;  /* 0x0000000105057836 */ /* 0x000fca0000000000 */
[----:B------:R-:W-:-:S13]  /*1620*/  ISETP.NE.AND P0, PT, R5, 0x10000, PT ;  /* 0x000100000500780c */ /* 0x000fda0003f05270 */
[----:B------:R-:W-:Y:S05]  /*1630*/  @P0 BRA `(.L_x_77) ;  /* 0xfffffff000900947 */ /* 0x000fea000383ffff */
.L_x_26:
[----:B------:R-:W-:Y:S05]  /*1640*/  BSYNC.RECONVERGENT B0 ;  /* 0x0000000000007941 */ /* 0x000fea0003800200 */
.L_x_3:
[----:B------:R-:W-:-:S05]  /*1650*/  VIADD R4, R4, 0x1 ;  /* 0x0000000104047836 */ /* 0x000fca0000000000 */
[----:B------:R-:W-:-:S13]  /*1660*/  ISETP.NE.AND P0, PT, R4, 0x10000, PT ;  /* 0x000100000400780c */ /* 0x000fda0003f05270 */
[----:B------:R-:W-:Y:S05]  /*1670*/  @P0 BRA `(.L_x_78) ;  /* 0xffffffe800e40947 */ /* 0x000fea000383ffff */
[----:B------:R-:W-:Y:S05]  /*1680*/  EXIT ;  /* 0x000000000000794d */ /* 0x000fea0003800000 */
.L_x_79:
        /* <DEDUP_REMOVED lines=15> */
.L_x_82:


//--------------------- .nv.shared.reserved.0     --------------------------
	.section	.nv.shared.reserved.0,"aw",@nobits
	.weak		__nv_reservedSMEM_offset_0_alias
	.size		__nv_reservedSMEM_offset_0_alias, 0, 64
	.other		__nv_reservedSMEM_offset_0_alias,@"STO_CUDA_RESERVED_SHARED STV_DEFAULT"
__nv_reservedSMEM_offset_0_alias:
	.zero		0
	.zero		64


//--------------------- .nv.constant0._Z13globalRelabelP5Graphi --------------------------
	.section	.nv.constant0._Z13globalRelabelP5Graphi,"a",@progbits
	.sectionflags	@""
	.align	4
.nv.constant0._Z13globalRelabelP5Graphi:
	.zero		908


//--------------------- .nv.constant0._Z12localRelabelP5Graph --------------------------
	.section	.nv.constant0._Z12localRelabelP5Graph,"a",@progbits
	.sectionflags	@""
	.align	4
.nv.constant0._Z12localRelabelP5Graph:
	.zero		904


//--------------------- .nv.constant0._Z10pushKernelP5Graph --------------------------
	.section	.nv.constant0._Z10pushKernelP5Graph,"a",@progbits
	.sectionflags	@""
	.align	4
.nv.constant0._Z10pushKernelP5Graph:
	.zero		904


//--------------------- SYMBOLS --------------------------

	.type		.nv.reservedSmem.offset0,@object
	.size		.nv.reservedSmem.offset0,0x4
